//
// Generated by NVIDIA NVVM Compiler
//
// Compiler Build ID: CL-36424714
// Cuda compilation tools, release 13.0, V13.0.88
// Based on NVVM 20.0.0
//

.version 9.0
.target sm_100
.address_size 64

	// .globl	_Z28matrix_multiplication_kernelIfEvPKT_S2_PS0_iii

.visible .entry _Z28matrix_multiplication_kernelIfEvPKT_S2_PS0_iii(
	.param .u64 .ptr .align 1 _Z28matrix_multiplication_kernelIfEvPKT_S2_PS0_iii_param_0,
	.param .u64 .ptr .align 1 _Z28matrix_multiplication_kernelIfEvPKT_S2_PS0_iii_param_1,
	.param .u64 .ptr .align 1 _Z28matrix_multiplication_kernelIfEvPKT_S2_PS0_iii_param_2,
	.param .u32 _Z28matrix_multiplication_kernelIfEvPKT_S2_PS0_iii_param_3,
	.param .u32 _Z28matrix_multiplication_kernelIfEvPKT_S2_PS0_iii_param_4,
	.param .u32 _Z28matrix_multiplication_kernelIfEvPKT_S2_PS0_iii_param_5
)
{
	.reg .pred 	%p<13>;
	.reg .b32 	%r<46>;
	.reg .b32 	%f<68>;
	.reg .b64 	%rd<40>;

	ld.param.u64 	%rd5, [_Z28matrix_multiplication_kernelIfEvPKT_S2_PS0_iii_param_0];
	ld.param.u64 	%rd6, [_Z28matrix_multiplication_kernelIfEvPKT_S2_PS0_iii_param_1];
	ld.param.u64 	%rd4, [_Z28matrix_multiplication_kernelIfEvPKT_S2_PS0_iii_param_2];
	ld.param.u32 	%r22, [_Z28matrix_multiplication_kernelIfEvPKT_S2_PS0_iii_param_3];
	ld.param.u32 	%r20, [_Z28matrix_multiplication_kernelIfEvPKT_S2_PS0_iii_param_4];
	ld.param.u32 	%r23, [_Z28matrix_multiplication_kernelIfEvPKT_S2_PS0_iii_param_5];
	cvta.to.global.u64 	%rd1, %rd6;
	cvta.to.global.u64 	%rd2, %rd5;
	mov.u32 	%r24, %ctaid.x;
	mov.u32 	%r25, %ntid.x;
	mov.u32 	%r26, %tid.x;
	mad.lo.s32 	%r1, %r24, %r25, %r26;
	mov.u32 	%r27, %ctaid.y;
	mov.u32 	%r28, %ntid.y;
	mov.u32 	%r29, %tid.y;
	mad.lo.s32 	%r30, %r27, %r28, %r29;
	setp.ge.s32 	%p1, %r1, %r22;
	setp.ge.s32 	%p2, %r30, %r23;
	or.pred  	%p3, %p1, %p2;
	@%p3 bra 	$L__BB0_14;
	setp.lt.s32 	%p4, %r20, 1;
	mov.f32 	%f67, 0f00000000;
	@%p4 bra 	$L__BB0_13;
	mul.lo.s32 	%r3, %r20, %r1;
	and.b32  	%r4, %r20, 7;
	setp.lt.u32 	%p5, %r20, 8;
	mov.f32 	%f67, 0f00000000;
	mov.b32 	%r44, 0;
	@%p5 bra 	$L__BB0_5;
	and.b32  	%r44, %r20, 2147483640;
	neg.s32 	%r42, %r44;
	shl.b32 	%r7, %r23, 3;
	add.s64 	%rd3, %rd2, 16;
	mov.f32 	%f67, 0f00000000;
	mul.wide.s32 	%rd11, %r23, 4;
	mov.u32 	%r40, %r3;
	mov.u32 	%r41, %r30;
$L__BB0_4:
	.pragma "nounroll";
	mul.wide.s32 	%rd7, %r40, 4;
	add.s64 	%rd8, %rd3, %rd7;
	ld.global.f32 	%f17, [%rd8+-16];
	mul.wide.s32 	%rd9, %r41, 4;
	add.s64 	%rd10, %rd1, %rd9;
	ld.global.f32 	%f18, [%rd10];
	fma.rn.f32 	%f19, %f17, %f18, %f67;
	ld.global.f32 	%f20, [%rd8+-12];
	add.s64 	%rd12, %rd10, %rd11;
	ld.global.f32 	%f21, [%rd12];
	fma.rn.f32 	%f22, %f20, %f21, %f19;
	ld.global.f32 	%f23, [%rd8+-8];
	add.s64 	%rd13, %rd12, %rd11;
	ld.global.f32 	%f24, [%rd13];
	fma.rn.f32 	%f25, %f23, %f24, %f22;
	ld.global.f32 	%f26, [%rd8+-4];
	add.s64 	%rd14, %rd13, %rd11;
	ld.global.f32 	%f27, [%rd14];
	fma.rn.f32 	%f28, %f26, %f27, %f25;
	ld.global.f32 	%f29, [%rd8];
	add.s64 	%rd15, %rd14, %rd11;
	ld.global.f32 	%f30, [%rd15];
	fma.rn.f32 	%f31, %f29, %f30, %f28;
	ld.global.f32 	%f32, [%rd8+4];
	add.s64 	%rd16, %rd15, %rd11;
	ld.global.f32 	%f33, [%rd16];
	fma.rn.f32 	%f34, %f32, %f33, %f31;
	ld.global.f32 	%f35, [%rd8+8];
	add.s64 	%rd17, %rd16, %rd11;
	ld.global.f32 	%f36, [%rd17];
	fma.rn.f32 	%f37, %f35, %f36, %f34;
	ld.global.f32 	%f38, [%rd8+12];
	add.s64 	%rd18, %rd17, %rd11;
	ld.global.f32 	%f39, [%rd18];
	fma.rn.f32 	%f67, %f38, %f39, %f37;
	add.s32 	%r42, %r42, 8;
	add.s32 	%r41, %r41, %r7;
	add.s32 	%r40, %r40, 8;
	setp.ne.s32 	%p6, %r42, 0;
	@%p6 bra 	$L__BB0_4;
$L__BB0_5:
	setp.eq.s32 	%p7, %r4, 0;
	@%p7 bra 	$L__BB0_13;
	and.b32  	%r15, %r20, 3;
	setp.lt.u32 	%p8, %r4, 4;
	@%p8 bra 	$L__BB0_8;
	add.s32 	%r32, %r44, %r3;
	mul.wide.s32 	%rd19, %r32, 4;
	add.s64 	%rd20, %rd2, %rd19;
	ld.global.f32 	%f41, [%rd20];
	mad.lo.s32 	%r33, %r44, %r23, %r30;
	mul.wide.s32 	%rd21, %r33, 4;
	add.s64 	%rd22, %rd1, %rd21;
	ld.global.f32 	%f42, [%rd22];
	fma.rn.f32 	%f43, %f41, %f42, %f67;
	ld.global.f32 	%f44, [%rd20+4];
	mul.wide.s32 	%rd23, %r23, 4;
	add.s64 	%rd24, %rd22, %rd23;
	ld.global.f32 	%f45, [%rd24];
	fma.rn.f32 	%f46, %f44, %f45, %f43;
	ld.global.f32 	%f47, [%rd20+8];
	add.s64 	%rd25, %rd24, %rd23;
	ld.global.f32 	%f48, [%rd25];
	fma.rn.f32 	%f49, %f47, %f48, %f46;
	ld.global.f32 	%f50, [%rd20+12];
	add.s64 	%rd26, %rd25, %rd23;
	ld.global.f32 	%f51, [%rd26];
	fma.rn.f32 	%f67, %f50, %f51, %f49;
	add.s32 	%r44, %r44, 4;
$L__BB0_8:
	setp.eq.s32 	%p9, %r15, 0;
	@%p9 bra 	$L__BB0_13;
	setp.eq.s32 	%p10, %r15, 1;
	@%p10 bra 	$L__BB0_11;
	add.s32 	%r34, %r44, %r3;
	mul.wide.s32 	%rd27, %r34, 4;
	add.s64 	%rd28, %rd2, %rd27;
	ld.global.f32 	%f53, [%rd28];
	mad.lo.s32 	%r35, %r44, %r23, %r30;
	mul.wide.s32 	%rd29, %r35, 4;
	add.s64 	%rd30, %rd1, %rd29;
	ld.global.f32 	%f54, [%rd30];
	fma.rn.f32 	%f55, %f53, %f54, %f67;
	ld.global.f32 	%f56, [%rd28+4];
	mul.wide.s32 	%rd31, %r23, 4;
	add.s64 	%rd32, %rd30, %rd31;
	ld.global.f32 	%f57, [%rd32];
	fma.rn.f32 	%f67, %f56, %f57, %f55;
	add.s32 	%r44, %r44, 2;
$L__BB0_11:
	and.b32  	%r36, %r20, 1;
	setp.eq.b32 	%p11, %r36, 1;
	not.pred 	%p12, %p11;
	@%p12 bra 	$L__BB0_13;
	add.s32 	%r37, %r44, %r3;
	mul.wide.s32 	%rd33, %r37, 4;
	add.s64 	%rd34, %rd2, %rd33;
	ld.global.f32 	%f58, [%rd34];
	mad.lo.s32 	%r38, %r44, %r23, %r30;
	mul.wide.s32 	%rd35, %r38, 4;
	add.s64 	%rd36, %rd1, %rd35;
	ld.global.f32 	%f59, [%rd36];
	fma.rn.f32 	%f67, %f58, %f59, %f67;
$L__BB0_13:
	mad.lo.s32 	%r39, %r23, %r1, %r30;
	cvta.to.global.u64 	%rd37, %rd4;
	mul.wide.s32 	%rd38, %r39, 4;
	add.s64 	%rd39, %rd37, %rd38;
	st.global.f32 	[%rd39], %f67;
$L__BB0_14:
	ret;

}
	// .globl	_Z28matrix_multiplication_kernelIdEvPKT_S2_PS0_iii
.visible .entry _Z28matrix_multiplication_kernelIdEvPKT_S2_PS0_iii(
	.param .u64 .ptr .align 1 _Z28matrix_multiplication_kernelIdEvPKT_S2_PS0_iii_param_0,
	.param .u64 .ptr .align 1 _Z28matrix_multiplication_kernelIdEvPKT_S2_PS0_iii_param_1,
	.param .u64 .ptr .align 1 _Z28matrix_multiplication_kernelIdEvPKT_S2_PS0_iii_param_2,
	.param .u32 _Z28matrix_multiplication_kernelIdEvPKT_S2_PS0_iii_param_3,
	.param .u32 _Z28matrix_multiplication_kernelIdEvPKT_S2_PS0_iii_param_4,
	.param .u32 _Z28matrix_multiplication_kernelIdEvPKT_S2_PS0_iii_param_5
)
{
	.reg .pred 	%p<13>;
	.reg .b32 	%r<46>;
	.reg .b64 	%rd<39>;
	.reg .b64 	%fd<68>;

	ld.param.u64 	%rd4, [_Z28matrix_multiplication_kernelIdEvPKT_S2_PS0_iii_param_0];
	ld.param.u64 	%rd5, [_Z28matrix_multiplication_kernelIdEvPKT_S2_PS0_iii_param_1];
	ld.param.u64 	%rd3, [_Z28matrix_multiplication_kernelIdEvPKT_S2_PS0_iii_param_2];
	ld.param.u32 	%r22, [_Z28matrix_multiplication_kernelIdEvPKT_S2_PS0_iii_param_3];
	ld.param.u32 	%r20, [_Z28matrix_multiplication_kernelIdEvPKT_S2_PS0_iii_param_4];
	ld.param.u32 	%r23, [_Z28matrix_multiplication_kernelIdEvPKT_S2_PS0_iii_param_5];
	cvta.to.global.u64 	%rd1, %rd5;
	cvta.to.global.u64 	%rd2, %rd4;
	mov.u32 	%r24, %ctaid.x;
	mov.u32 	%r25, %ntid.x;
	mov.u32 	%r26, %tid.x;
	mad.lo.s32 	%r1, %r24, %r25, %r26;
	mov.u32 	%r27, %ctaid.y;
	mov.u32 	%r28, %ntid.y;
	mov.u32 	%r29, %tid.y;
	mad.lo.s32 	%r30, %r27, %r28, %r29;
	setp.ge.s32 	%p1, %r1, %r22;
	setp.ge.s32 	%p2, %r30, %r23;
	or.pred  	%p3, %p1, %p2;
	@%p3 bra 	$L__BB1_14;
	setp.lt.s32 	%p4, %r20, 1;
	mov.f64 	%fd67, 0d0000000000000000;
	@%p4 bra 	$L__BB1_13;
	mul.lo.s32 	%r3, %r20, %r1;
	and.b32  	%r4, %r20, 7;
	setp.lt.u32 	%p5, %r20, 8;
	mov.f64 	%fd67, 0d0000000000000000;
	mov.b32 	%r44, 0;
	@%p5 bra 	$L__BB1_5;
	and.b32  	%r44, %r20, 2147483640;
	neg.s32 	%r42, %r44;
	shl.b32 	%r7, %r23, 3;
	mov.f64 	%fd67, 0d0000000000000000;
	mul.wide.s32 	%rd10, %r23, 8;
	mov.u32 	%r40, %r3;
	mov.u32 	%r41, %r30;
$L__BB1_4:
	.pragma "nounroll";
	mul.wide.s32 	%rd6, %r40, 8;
	add.s64 	%rd7, %rd2, %rd6;
	ld.global.f64 	%fd17, [%rd7];
	mul.wide.s32 	%rd8, %r41, 8;
	add.s64 	%rd9, %rd1, %rd8;
	ld.global.f64 	%fd18, [%rd9];
	fma.rn.f64 	%fd19, %fd17, %fd18, %fd67;
	ld.global.f64 	%fd20, [%rd7+8];
	add.s64 	%rd11, %rd9, %rd10;
	ld.global.f64 	%fd21, [%rd11];
	fma.rn.f64 	%fd22, %fd20, %fd21, %fd19;
	ld.global.f64 	%fd23, [%rd7+16];
	add.s64 	%rd12, %rd11, %rd10;
	ld.global.f64 	%fd24, [%rd12];
	fma.rn.f64 	%fd25, %fd23, %fd24, %fd22;
	ld.global.f64 	%fd26, [%rd7+24];
	add.s64 	%rd13, %rd12, %rd10;
	ld.global.f64 	%fd27, [%rd13];
	fma.rn.f64 	%fd28, %fd26, %fd27, %fd25;
	ld.global.f64 	%fd29, [%rd7+32];
	add.s64 	%rd14, %rd13, %rd10;
	ld.global.f64 	%fd30, [%rd14];
	fma.rn.f64 	%fd31, %fd29, %fd30, %fd28;
	ld.global.f64 	%fd32, [%rd7+40];
	add.s64 	%rd15, %rd14, %rd10;
	ld.global.f64 	%fd33, [%rd15];
	fma.rn.f64 	%fd34, %fd32, %fd33, %fd31;
	ld.global.f64 	%fd35, [%rd7+48];
	add.s64 	%rd16, %rd15, %rd10;
	ld.global.f64 	%fd36, [%rd16];
	fma.rn.f64 	%fd37, %fd35, %fd36, %fd34;
	ld.global.f64 	%fd38, [%rd7+56];
	add.s64 	%rd17, %rd16, %rd10;
	ld.global.f64 	%fd39, [%rd17];
	fma.rn.f64 	%fd67, %fd38, %fd39, %fd37;
	add.s32 	%r42, %r42, 8;
	add.s32 	%r41, %r41, %r7;
	add.s32 	%r40, %r40, 8;
	setp.ne.s32 	%p6, %r42, 0;
	@%p6 bra 	$L__BB1_4;
$L__BB1_5:
	setp.eq.s32 	%p7, %r4, 0;
	@%p7 bra 	$L__BB1_13;
	and.b32  	%r15, %r20, 3;
	setp.lt.u32 	%p8, %r4, 4;
	@%p8 bra 	$L__BB1_8;
	add.s32 	%r32, %r44, %r3;
	mul.wide.s32 	%rd18, %r32, 8;
	add.s64 	%rd19, %rd2, %rd18;
	ld.global.f64 	%fd41, [%rd19];
	mad.lo.s32 	%r33, %r44, %r23, %r30;
	mul.wide.s32 	%rd20, %r33, 8;
	add.s64 	%rd21, %rd1, %rd20;
	ld.global.f64 	%fd42, [%rd21];
	fma.rn.f64 	%fd43, %fd41, %fd42, %fd67;
	ld.global.f64 	%fd44, [%rd19+8];
	mul.wide.s32 	%rd22, %r23, 8;
	add.s64 	%rd23, %rd21, %rd22;
	ld.global.f64 	%fd45, [%rd23];
	fma.rn.f64 	%fd46, %fd44, %fd45, %fd43;
	ld.global.f64 	%fd47, [%rd19+16];
	add.s64 	%rd24, %rd23, %rd22;
	ld.global.f64 	%fd48, [%rd24];
	fma.rn.f64 	%fd49, %fd47, %fd48, %fd46;
	ld.global.f64 	%fd50, [%rd19+24];
	add.s64 	%rd25, %rd24, %rd22;
	ld.global.f64 	%fd51, [%rd25];
	fma.rn.f64 	%fd67, %fd50, %fd51, %fd49;
	add.s32 	%r44, %r44, 4;
$L__BB1_8:
	setp.eq.s32 	%p9, %r15, 0;
	@%p9 bra 	$L__BB1_13;
	setp.eq.s32 	%p10, %r15, 1;
	@%p10 bra 	$L__BB1_11;
	add.s32 	%r34, %r44, %r3;
	mul.wide.s32 	%rd26, %r34, 8;
	add.s64 	%rd27, %rd2, %rd26;
	ld.global.f64 	%fd53, [%rd27];
	mad.lo.s32 	%r35, %r44, %r23, %r30;
	mul.wide.s32 	%rd28, %r35, 8;
	add.s64 	%rd29, %rd1, %rd28;
	ld.global.f64 	%fd54, [%rd29];
	fma.rn.f64 	%fd55, %fd53, %fd54, %fd67;
	ld.global.f64 	%fd56, [%rd27+8];
	mul.wide.s32 	%rd30, %r23, 8;
	add.s64 	%rd31, %rd29, %rd30;
	ld.global.f64 	%fd57, [%rd31];
	fma.rn.f64 	%fd67, %fd56, %fd57, %fd55;
	add.s32 	%r44, %r44, 2;
$L__BB1_11:
	and.b32  	%r36, %r20, 1;
	setp.eq.b32 	%p11, %r36, 1;
	not.pred 	%p12, %p11;
	@%p12 bra 	$L__BB1_13;
	add.s32 	%r37, %r44, %r3;
	mul.wide.s32 	%rd32, %r37, 8;
	add.s64 	%rd33, %rd2, %rd32;
	ld.global.f64 	%fd58, [%rd33];
	mad.lo.s32 	%r38, %r44, %r23, %r30;
	mul.wide.s32 	%rd34, %r38, 8;
	add.s64 	%rd35, %rd1, %rd34;
	ld.global.f64 	%fd59, [%rd35];
	fma.rn.f64 	%fd67, %fd58, %fd59, %fd67;
$L__BB1_13:
	mad.lo.s32 	%r39, %r23, %r1, %r30;
	cvta.to.global.u64 	%rd36, %rd3;
	mul.wide.s32 	%rd37, %r39, 8;
	add.s64 	%rd38, %rd36, %rd37;
	st.global.f64 	[%rd38], %fd67;
$L__BB1_14:
	ret;

}
	// .globl	_Z28matrix_multiplication_kernelIiEvPKT_S2_PS0_iii
.visible .entry _Z28matrix_multiplication_kernelIiEvPKT_S2_PS0_iii(
	.param .u64 .ptr .align 1 _Z28matrix_multiplication_kernelIiEvPKT_S2_PS0_iii_param_0,
	.param .u64 .ptr .align 1 _Z28matrix_multiplication_kernelIiEvPKT_S2_PS0_iii_param_1,
	.param .u64 .ptr .align 1 _Z28matrix_multiplication_kernelIiEvPKT_S2_PS0_iii_param_2,
	.param .u32 _Z28matrix_multiplication_kernelIiEvPKT_S2_PS0_iii_param_3,
	.param .u32 _Z28matrix_multiplication_kernelIiEvPKT_S2_PS0_iii_param_4,
	.param .u32 _Z28matrix_multiplication_kernelIiEvPKT_S2_PS0_iii_param_5
)
{
	.reg .pred 	%p<13>;
	.reg .b32 	%r<112>;
	.reg .b64 	%rd<40>;

	ld.param.u64 	%rd5, [_Z28matrix_multiplication_kernelIiEvPKT_S2_PS0_iii_param_0];
	ld.param.u64 	%rd6, [_Z28matrix_multiplication_kernelIiEvPKT_S2_PS0_iii_param_1];
	ld.param.u64 	%rd4, [_Z28matrix_multiplication_kernelIiEvPKT_S2_PS0_iii_param_2];
	ld.param.u32 	%r34, [_Z28matrix_multiplication_kernelIiEvPKT_S2_PS0_iii_param_3];
	ld.param.u32 	%r32, [_Z28matrix_multiplication_kernelIiEvPKT_S2_PS0_iii_param_4];
	ld.param.u32 	%r35, [_Z28matrix_multiplication_kernelIiEvPKT_S2_PS0_iii_param_5];
	cvta.to.global.u64 	%rd1, %rd6;
	cvta.to.global.u64 	%rd2, %rd5;
	mov.u32 	%r36, %ctaid.x;
	mov.u32 	%r37, %ntid.x;
	mov.u32 	%r38, %tid.x;
	mad.lo.s32 	%r1, %r36, %r37, %r38;
	mov.u32 	%r39, %ctaid.y;
	mov.u32 	%r40, %ntid.y;
	mov.u32 	%r41, %tid.y;
	mad.lo.s32 	%r42, %r39, %r40, %r41;
	setp.ge.s32 	%p1, %r1, %r34;
	setp.ge.s32 	%p2, %r42, %r35;
	or.pred  	%p3, %p1, %p2;
	@%p3 bra 	$L__BB2_14;
	setp.lt.s32 	%p4, %r32, 1;
	mov.b32 	%r111, 0;
	@%p4 bra 	$L__BB2_13;
	mul.lo.s32 	%r3, %r32, %r1;
	and.b32  	%r4, %r32, 7;
	setp.lt.u32 	%p5, %r32, 8;
	mov.b32 	%r106, 0;
	mov.u32 	%r111, %r106;
	@%p5 bra 	$L__BB2_5;
	and.b32  	%r106, %r32, 2147483640;
	neg.s32 	%r100, %r106;
	shl.b32 	%r7, %r35, 3;
	add.s64 	%rd3, %rd2, 16;
	mov.b32 	%r111, 0;
	mul.wide.s32 	%rd11, %r35, 4;
	mov.u32 	%r98, %r3;
	mov.u32 	%r99, %r42;
$L__BB2_4:
	.pragma "nounroll";
	mul.wide.s32 	%rd7, %r98, 4;
	add.s64 	%rd8, %rd3, %rd7;
	ld.global.u32 	%r47, [%rd8+-16];
	mul.wide.s32 	%rd9, %r99, 4;
	add.s64 	%rd10, %rd1, %rd9;
	ld.global.u32 	%r48, [%rd10];
	mad.lo.s32 	%r49, %r48, %r47, %r111;
	ld.global.u32 	%r50, [%rd8+-12];
	add.s64 	%rd12, %rd10, %rd11;
	ld.global.u32 	%r51, [%rd12];
	mad.lo.s32 	%r52, %r51, %r50, %r49;
	ld.global.u32 	%r53, [%rd8+-8];
	add.s64 	%rd13, %rd12, %rd11;
	ld.global.u32 	%r54, [%rd13];
	mad.lo.s32 	%r55, %r54, %r53, %r52;
	ld.global.u32 	%r56, [%rd8+-4];
	add.s64 	%rd14, %rd13, %rd11;
	ld.global.u32 	%r57, [%rd14];
	mad.lo.s32 	%r58, %r57, %r56, %r55;
	ld.global.u32 	%r59, [%rd8];
	add.s64 	%rd15, %rd14, %rd11;
	ld.global.u32 	%r60, [%rd15];
	mad.lo.s32 	%r61, %r60, %r59, %r58;
	ld.global.u32 	%r62, [%rd8+4];
	add.s64 	%rd16, %rd15, %rd11;
	ld.global.u32 	%r63, [%rd16];
	mad.lo.s32 	%r64, %r63, %r62, %r61;
	ld.global.u32 	%r65, [%rd8+8];
	add.s64 	%rd17, %rd16, %rd11;
	ld.global.u32 	%r66, [%rd17];
	mad.lo.s32 	%r67, %r66, %r65, %r64;
	ld.global.u32 	%r68, [%rd8+12];
	add.s64 	%rd18, %rd17, %rd11;
	ld.global.u32 	%r69, [%rd18];
	mad.lo.s32 	%r111, %r69, %r68, %r67;
	add.s32 	%r100, %r100, 8;
	add.s32 	%r99, %r99, %r7;
	add.s32 	%r98, %r98, 8;
	setp.ne.s32 	%p6, %r100, 0;
	@%p6 bra 	$L__BB2_4;
$L__BB2_5:
	setp.eq.s32 	%p7, %r4, 0;
	@%p7 bra 	$L__BB2_13;
	and.b32  	%r19, %r32, 3;
	setp.lt.u32 	%p8, %r4, 4;
	@%p8 bra 	$L__BB2_8;
	add.s32 	%r71, %r106, %r3;
	mul.wide.s32 	%rd19, %r71, 4;
	add.s64 	%rd20, %rd2, %rd19;
	ld.global.u32 	%r72, [%rd20];
	mad.lo.s32 	%r73, %r106, %r35, %r42;
	mul.wide.s32 	%rd21, %r73, 4;
	add.s64 	%rd22, %rd1, %rd21;
	ld.global.u32 	%r74, [%rd22];
	mad.lo.s32 	%r75, %r74, %r72, %r111;
	ld.global.u32 	%r76, [%rd20+4];
	mul.wide.s32 	%rd23, %r35, 4;
	add.s64 	%rd24, %rd22, %rd23;
	ld.global.u32 	%r77, [%rd24];
	mad.lo.s32 	%r78, %r77, %r76, %r75;
	ld.global.u32 	%r79, [%rd20+8];
	add.s64 	%rd25, %rd24, %rd23;
	ld.global.u32 	%r80, [%rd25];
	mad.lo.s32 	%r81, %r80, %r79, %r78;
	ld.global.u32 	%r82, [%rd20+12];
	add.s64 	%rd26, %rd25, %rd23;
	ld.global.u32 	%r83, [%rd26];
	mad.lo.s32 	%r111, %r83, %r82, %r81;
	add.s32 	%r106, %r106, 4;
$L__BB2_8:
	setp.eq.s32 	%p9, %r19, 0;
	@%p9 bra 	$L__BB2_13;
	setp.eq.s32 	%p10, %r19, 1;
	@%p10 bra 	$L__BB2_11;
	add.s32 	%r85, %r106, %r3;
	mul.wide.s32 	%rd27, %r85, 4;
	add.s64 	%rd28, %rd2, %rd27;
	ld.global.u32 	%r86, [%rd28];
	mad.lo.s32 	%r87, %r106, %r35, %r42;
	mul.wide.s32 	%rd29, %r87, 4;
	add.s64 	%rd30, %rd1, %rd29;
	ld.global.u32 	%r88, [%rd30];
	mad.lo.s32 	%r89, %r88, %r86, %r111;
	ld.global.u32 	%r90, [%rd28+4];
	mul.wide.s32 	%rd31, %r35, 4;
	add.s64 	%rd32, %rd30, %rd31;
	ld.global.u32 	%r91, [%rd32];
	mad.lo.s32 	%r111, %r91, %r90, %r89;
	add.s32 	%r106, %r106, 2;
$L__BB2_11:
	and.b32  	%r92, %r32, 1;
	setp.eq.b32 	%p11, %r92, 1;
	not.pred 	%p12, %p11;
	@%p12 bra 	$L__BB2_13;
	add.s32 	%r93, %r106, %r3;
	mul.wide.s32 	%rd33, %r93, 4;
	add.s64 	%rd34, %rd2, %rd33;
	ld.global.u32 	%r94, [%rd34];
	mad.lo.s32 	%r95, %r106, %r35, %r42;
	mul.wide.s32 	%rd35, %r95, 4;
	add.s64 	%rd36, %rd1, %rd35;
	ld.global.u32 	%r96, [%rd36];
	mad.lo.s32 	%r111, %r96, %r94, %r111;
$L__BB2_13:
	mad.lo.s32 	%r97, %r35, %r1, %r42;
	cvta.to.global.u64 	%rd37, %rd4;
	mul.wide.s32 	%rd38, %r97, 4;
	add.s64 	%rd39, %rd37, %rd38;
	st.global.u32 	[%rd39], %r111;
$L__BB2_14:
	ret;

}


// ===== COMPILED SASS (sm_100) =====

	.target	sm_100

	.elftype	@"ET_EXEC"


//--------------------- .note.nv.tkinfo           --------------------------
	.section	.note.nv.tkinfo,"",@"SHT_NOTE"
	.sectionflags	@"SHF_NOTE_NV_TKINFO"
	.tkinfo
        /*0018*/ 	.word	0x00000002
        /*0030*/ 	.string	""
        /*0030*/ 	.string	"ptxas"
        /*0030*/ 	.string	"Cuda compilation tools, release 13.0, V13.0.88"
        /*0030*/ 	.string	"Build cuda_13.0.r13.0/compiler.36424714_0"
        /*0030*/ 	.string	"-arch sm_100 -m 64 "



//--------------------- .note.nv.cuinfo           --------------------------
	.section	.note.nv.cuinfo,"",@"SHT_NOTE"
	.sectionflags	@"SHF_NOTE_NV_CUINFO"
        /*0018*/ 	.short	0x0002
        /*001a*/ 	.short	0x0064
        /*001c*/ 	.short	0x0082
	.zero		2


//--------------------- .nv.info                  --------------------------
	.section	.nv.info,"",@"SHT_CUDA_INFO"
	.align	4


	//----- nvinfo : EIATTR_REGCOUNT
	.align		4
        /*0000*/ 	.byte	0x04, 0x2f
        /*0002*/ 	.short	(.L_1 - .L_0)
	.align		4
.L_0:
        /*0004*/ 	.word	index@(_Z28matrix_multiplication_kernelIfEvPKT_S2_PS0_iii)
        /*0008*/ 	.word	0x00000020


	//----- nvinfo : EIATTR_FRAME_SIZE
	.align		4
.L_1:
        /*000c*/ 	.byte	0x04, 0x11
        /*000e*/ 	.short	(.L_3 - .L_2)
	.align		4
.L_2:
        /*0010*/ 	.word	index@(_Z28matrix_multiplication_kernelIfEvPKT_S2_PS0_iii)
        /*0014*/ 	.word	0x00000000


	//----- nvinfo : EIATTR_REGCOUNT
	.align		4
.L_3:
        /*0018*/ 	.byte	0x04, 0x2f
        /*001a*/ 	.short	(.L_5 - .L_4)
	.align		4
.L_4:
        /*001c*/ 	.word	index@(_Z28matrix_multiplication_kernelIdEvPKT_S2_PS0_iii)
        /*0020*/ 	.word	0x00000020


	//----- nvinfo : EIATTR_FRAME_SIZE
	.align		4
.L_5:
        /*0024*/ 	.byte	0x04, 0x11
        /*0026*/ 	.short	(.L_7 - .L_6)
	.align		4
.L_6:
        /*0028*/ 	.word	index@(_Z28matrix_multiplication_kernelIdEvPKT_S2_PS0_iii)
        /*002c*/ 	.word	0x00000000


	//----- nvinfo : EIATTR_REGCOUNT
	.align		4
.L_7:
        /*0030*/ 	.byte	0x04, 0x2f
        /*0032*/ 	.short	(.L_9 - .L_8)
	.align		4
.L_8:
        /*0034*/ 	.word	index@(_Z28matrix_multiplication_kernelIiEvPKT_S2_PS0_iii)
        /*0038*/ 	.word	0x00000020


	//----- nvinfo : EIATTR_FRAME_SIZE
	.align		4
.L_9:
        /*003c*/ 	.byte	0x04, 0x11
        /*003e*/ 	.short	(.L_11 - .L_10)
	.align		4
.L_10:
        /*0040*/ 	.word	index@(_Z28matrix_multiplication_kernelIiEvPKT_S2_PS0_iii)
        /*0044*/ 	.word	0x00000000


	//----- nvinfo : EIATTR_MIN_STACK_SIZE
	.align		4
.L_11:
        /*0048*/ 	.byte	0x04, 0x12
        /*004a*/ 	.short	(.L_13 - .L_12)
	.align		4
.L_12:
        /*004c*/ 	.word	index@(_Z28matrix_multiplication_kernelIiEvPKT_S2_PS0_iii)
        /*0050*/ 	.word	0x00000000


	//----- nvinfo : EIATTR_MIN_STACK_SIZE
	.align		4
.L_13:
        /*0054*/ 	.byte	0x04, 0x12
        /*0056*/ 	.short	(.L_15 - .L_14)
	.align		4
.L_14:
        /*0058*/ 	.word	index@(_Z28matrix_multiplication_kernelIdEvPKT_S2_PS0_iii)
        /*005c*/ 	.word	0x00000000


	//----- nvinfo : EIATTR_MIN_STACK_SIZE
	.align		4
.L_15:
        /*0060*/ 	.byte	0x04, 0x12
        /*0062*/ 	.short	(.L_17 - .L_16)
	.align		4
.L_16:
        /*0064*/ 	.word	index@(_Z28matrix_multiplication_kernelIfEvPKT_S2_PS0_iii)
        /*0068*/ 	.word	0x00000000
.L_17:


//--------------------- .nv.compat                --------------------------
	.section	.nv.compat,"",@"SHT_CUDA_COMPAT_INFO"
	.align	4
        /*0000*/ 	.byte	0x02, 0x09, 0x00, 0x00, 0x02, 0x02, 0x01, 0x00, 0x02, 0x05, 0x05, 0x00, 0x03, 0x07, 0x01, 0x01
        /*0010*/ 	.byte	0x02, 0x03, 0x00, 0x00, 0x02, 0x06, 0x01, 0x00, 0x04, 0x0b, 0x08, 0x00, 0x01, 0x00, 0x00, 0x00
        /*0020*/ 	.byte	0x00, 0x00, 0x00, 0x00


//--------------------- .nv.info._Z28matrix_multiplication_kernelIiEvPKT_S2_PS0_iii --------------------------
	.section	.nv.info._Z28matrix_multiplication_kernelIiEvPKT_S2_PS0_iii,"",@"SHT_CUDA_INFO"
	.sectionflags	@""
	.align	4


	//----- nvinfo : EIATTR_CUDA_API_VERSION
	.align		4
        /*0000*/ 	.byte	0x04, 0x37
        /*0002*/ 	.short	(.L_19 - .L_18)
.L_18:
        /*0004*/ 	.word	0x00000082


	//----- nvinfo : EIATTR_KPARAM_INFO
	.align		4
.L_19:
        /*0008*/ 	.byte	0x04, 0x17
        /*000a*/ 	.short	(.L_21 - .L_20)
.L_20:
        /*000c*/ 	.word	0x00000000
        /*0010*/ 	.short	0x0005
        /*0012*/ 	.short	0x0020
        /*0014*/ 	.byte	0x00, 0xf0, 0x11, 0x00


	//----- nvinfo : EIATTR_KPARAM_INFO
	.align		4
.L_21:
        /*0018*/ 	.byte	0x04, 0x17
        /*001a*/ 	.short	(.L_23 - .L_22)
.L_22:
        /*001c*/ 	.word	0x00000000
        /*0020*/ 	.short	0x0004
        /*0022*/ 	.short	0x001c
        /*0024*/ 	.byte	0x00, 0xf0, 0x11, 0x00


	//----- nvinfo : EIATTR_KPARAM_INFO
	.align		4
.L_23:
        /*0028*/ 	.byte	0x04, 0x17
        /*002a*/ 	.short	(.L_25 - .L_24)
.L_24:
        /*002c*/ 	.word	0x00000000
        /*0030*/ 	.short	0x0003
        /*0032*/ 	.short	0x0018
        /*0034*/ 	.byte	0x00, 0xf0, 0x11, 0x00


	//----- nvinfo : EIATTR_KPARAM_INFO
	.align		4
.L_25:
        /*0038*/ 	.byte	0x04, 0x17
        /*003a*/ 	.short	(.L_27 - .L_26)
.L_26:
        /*003c*/ 	.word	0x00000000
        /*0040*/ 	.short	0x0002
        /*0042*/ 	.short	0x0010
        /*0044*/ 	.byte	0x00, 0xf5, 0x21, 0x00


	//----- nvinfo : EIATTR_KPARAM_INFO
	.align		4
.L_27:
        /*0048*/ 	.byte	0x04, 0x17
        /*004a*/ 	.short	(.L_29 - .L_28)
.L_28:
        /*004c*/ 	.word	0x00000000
        /*0050*/ 	.short	0x0001
        /*0052*/ 	.short	0x0008
        /*0054*/ 	.byte	0x00, 0xf5, 0x21, 0x00


	//----- nvinfo : EIATTR_KPARAM_INFO
	.align		4
.L_29:
        /*0058*/ 	.byte	0x04, 0x17
        /*005a*/ 	.short	(.L_31 - .L_30)
.L_30:
        /*005c*/ 	.word	0x00000000
        /*0060*/ 	.short	0x0000
        /*0062*/ 	.short	0x0000
        /*0064*/ 	.byte	0x00, 0xf5, 0x21, 0x00


	//----- nvinfo : EIATTR_SPARSE_MMA_MASK
	.align		4
.L_31:
        /*0068*/ 	.byte	0x03, 0x50
        /*006a*/ 	.short	0x0000


	//----- nvinfo : EIATTR_MAXREG_COUNT
	.align		4
        /*006c*/ 	.byte	0x03, 0x1b
        /*006e*/ 	.short	0x00ff


	//----- nvinfo : EIATTR_MERCURY_ISA_VERSION
	.align		4
        /*0070*/ 	.byte	0x03, 0x5f
        /*0072*/ 	.short	0x0101


	//----- nvinfo : EIATTR_VRC_CTA_INIT_COUNT
	.align		4
        /*0074*/ 	.byte	0x02, 0x4a
	.zero		1
	.zero		1


	//----- nvinfo : EIATTR_EXIT_INSTR_OFFSETS
	.align		4
        /*0078*/ 	.byte	0x04, 0x1c
        /*007a*/ 	.short	(.L_33 - .L_32)


	//   ....[0]....
.L_32:
        /*007c*/ 	.word	0x000000d0


	//   ....[1]....
        /*0080*/ 	.word	0x00000850


	//----- nvinfo : EIATTR_CBANK_PARAM_SIZE
	.align		4
.L_33:
        /*0084*/ 	.byte	0x03, 0x19
        /*0086*/ 	.short	0x0024


	//----- nvinfo : EIATTR_PARAM_CBANK
	.align		4
        /*0088*/ 	.byte	0x04, 0x0a
        /*008a*/ 	.short	(.L_35 - .L_34)
	.align		4
.L_34:
        /*008c*/ 	.word	index@(.nv.constant0._Z28matrix_multiplication_kernelIiEvPKT_S2_PS0_iii)
        /*0090*/ 	.short	0x0380
        /*0092*/ 	.short	0x0024


	//----- nvinfo : EIATTR_SW_WAR
	.align		4
.L_35:
        /*0094*/ 	.byte	0x04, 0x36
        /*0096*/ 	.short	(.L_37 - .L_36)
.L_36:
        /*0098*/ 	.word	0x00000008
.L_37:


//--------------------- .nv.info._Z28matrix_multiplication_kernelIdEvPKT_S2_PS0_iii --------------------------
	.section	.nv.info._Z28matrix_multiplication_kernelIdEvPKT_S2_PS0_iii,"",@"SHT_CUDA_INFO"
	.sectionflags	@""
	.align	4


	//----- nvinfo : EIATTR_CUDA_API_VERSION
	.align		4
        /*0000*/ 	.byte	0x04, 0x37
        /*0002*/ 	.short	(.L_39 - .L_38)
.L_38:
        /*0004*/ 	.word	0x00000082


	//----- nvinfo : EIATTR_KPARAM_INFO
	.align		4
.L_39:
        /*0008*/ 	.byte	0x04, 0x17
        /*000a*/ 	.short	(.L_41 - .L_40)
.L_40:
        /*000c*/ 	.word	0x00000000
        /*0010*/ 	.short	0x0005
        /*0012*/ 	.short	0x0020
        /*0014*/ 	.byte	0x00, 0xf0, 0x11, 0x00


	//----- nvinfo : EIATTR_KPARAM_INFO
	.align		4
.L_41:
        /*0018*/ 	.byte	0x04, 0x17
        /*001a*/ 	.short	(.L_43 - .L_42)
.L_42:
        /*001c*/ 	.word	0x00000000
        /*0020*/ 	.short	0x0004
        /*0022*/ 	.short	0x001c
        /*0024*/ 	.byte	0x00, 0xf0, 0x11, 0x00


	//----- nvinfo : EIATTR_KPARAM_INFO
	.align		4
.L_43:
        /*0028*/ 	.byte	0x04, 0x17
        /*002a*/ 	.short	(.L_45 - .L_44)
.L_44:
        /*002c*/ 	.word	0x00000000
        /*0030*/ 	.short	0x0003
        /*0032*/ 	.short	0x0018
        /*0034*/ 	.byte	0x00, 0xf0, 0x11, 0x00


	//----- nvinfo : EIATTR_KPARAM_INFO
	.align		4
.L_45:
        /*0038*/ 	.byte	0x04, 0x17
        /*003a*/ 	.short	(.L_47 - .L_46)
.L_46:
        /*003c*/ 	.word	0x00000000
        /*0040*/ 	.short	0x0002
        /*0042*/ 	.short	0x0010
        /*0044*/ 	.byte	0x00, 0xf5, 0x21, 0x00


	//----- nvinfo : EIATTR_KPARAM_INFO
	.align		4
.L_47:
        /*0048*/ 	.byte	0x04, 0x17
        /*004a*/ 	.short	(.L_49 - .L_48)
.L_48:
        /*004c*/ 	.word	0x00000000
        /*0050*/ 	.short	0x0001
        /*0052*/ 	.short	0x0008
        /*0054*/ 	.byte	0x00, 0xf5, 0x21, 0x00


	//----- nvinfo : EIATTR_KPARAM_INFO
	.align		4
.L_49:
        /*0058*/ 	.byte	0x04, 0x17
        /*005a*/ 	.short	(.L_51 - .L_50)
.L_50:
        /*005c*/ 	.word	0x00000000
        /*0060*/ 	.short	0x0000
        /*0062*/ 	.short	0x0000
        /*0064*/ 	.byte	0x00, 0xf5, 0x21, 0x00


	//----- nvinfo : EIATTR_SPARSE_MMA_MASK
	.align		4
.L_51:
        /*0068*/ 	.byte	0x03, 0x50
        /*006a*/ 	.short	0x0000


	//----- nvinfo : EIATTR_MAXREG_COUNT
	.align		4
        /*006c*/ 	.byte	0x03, 0x1b
        /*006e*/ 	.short	0x00ff


	//----- nvinfo : EIATTR_MERCURY_ISA_VERSION
	.align		4
        /*0070*/ 	.byte	0x03, 0x5f
        /*0072*/ 	.short	0x0101


	//----- nvinfo : EIATTR_VRC_CTA_INIT_COUNT
	.align		4
        /*0074*/ 	.byte	0x02, 0x4a
	.zero		1
	.zero		1


	//----- nvinfo : EIATTR_EXIT_INSTR_OFFSETS
	.align		4
        /*0078*/ 	.byte	0x04, 0x1c
        /*007a*/ 	.short	(.L_53 - .L_52)


	//   ....[0]....
.L_52:
        /*007c*/ 	.word	0x000000d0


	//   ....[1]....
        /*0080*/ 	.word	0x00000810


	//----- nvinfo : EIATTR_CBANK_PARAM_SIZE
	.align		4
.L_53:
        /*0084*/ 	.byte	0x03, 0x19
        /*0086*/ 	.short	0x0024


	//----- nvinfo : EIATTR_PARAM_CBANK
	.align		4
        /*0088*/ 	.byte	0x04, 0x0a
        /*008a*/ 	.short	(.L_55 - .L_54)
	.align		4
.L_54:
        /*008c*/ 	.word	index@(.nv.constant0._Z28matrix_multiplication_kernelIdEvPKT_S2_PS0_iii)
        /*0090*/ 	.short	0x0380
        /*0092*/ 	.short	0x0024


	//----- nvinfo : EIATTR_SW_WAR
	.align		4
.L_55:
        /*0094*/ 	.byte	0x04, 0x36
        /*0096*/ 	.short	(.L_57 - .L_56)
.L_56:
        /*0098*/ 	.word	0x00000008
.L_57:


//--------------------- .nv.info._Z28matrix_multiplication_kernelIfEvPKT_S2_PS0_iii --------------------------
	.section	.nv.info._Z28matrix_multiplication_kernelIfEvPKT_S2_PS0_iii,"",@"SHT_CUDA_INFO"
	.sectionflags	@""
	.align	4


	//----- nvinfo : EIATTR_CUDA_API_VERSION
	.align		4
        /*0000*/ 	.byte	0x04, 0x37
        /*0002*/ 	.short	(.L_59 - .L_58)
.L_58:
        /*0004*/ 	.word	0x00000082


	//----- nvinfo : EIATTR_KPARAM_INFO
	.align		4
.L_59:
        /*0008*/ 	.byte	0x04, 0x17
        /*000a*/ 	.short	(.L_61 - .L_60)
.L_60:
        /*000c*/ 	.word	0x00000000
        /*0010*/ 	.short	0x0005
        /*0012*/ 	.short	0x0020
        /*0014*/ 	.byte	0x00, 0xf0, 0x11, 0x00


	//----- nvinfo : EIATTR_KPARAM_INFO
	.align		4
.L_61:
        /*0018*/ 	.byte	0x04, 0x17
        /*001a*/ 	.short	(.L_63 - .L_62)
.L_62:
        /*001c*/ 	.word	0x00000000
        /*0020*/ 	.short	0x0004
        /*0022*/ 	.short	0x001c
        /*0024*/ 	.byte	0x00, 0xf0, 0x11, 0x00


	//----- nvinfo : EIATTR_KPARAM_INFO
	.align		4
.L_63:
        /*0028*/ 	.byte	0x04, 0x17
        /*002a*/ 	.short	(.L_65 - .L_64)
.L_64:
        /*002c*/ 	.word	0x00000000
        /*0030*/ 	.short	0x0003
        /*0032*/ 	.short	0x0018
        /*0034*/ 	.byte	0x00, 0xf0, 0x11, 0x00


	//----- nvinfo : EIATTR_KPARAM_INFO
	.align		4
.L_65:
        /*0038*/ 	.byte	0x04, 0x17
        /*003a*/ 	.short	(.L_67 - .L_66)
.L_66:
        /*003c*/ 	.word	0x00000000
        /*0040*/ 	.short	0x0002
        /*0042*/ 	.short	0x0010
        /*0044*/ 	.byte	0x00, 0xf5, 0x21, 0x00


	//----- nvinfo : EIATTR_KPARAM_INFO
	.align		4
.L_67:
        /*0048*/ 	.byte	0x04, 0x17
        /*004a*/ 	.short	(.L_69 - .L_68)
.L_68:
        /*004c*/ 	.word	0x00000000
        /*0050*/ 	.short	0x0001
        /*0052*/ 	.short	0x0008
        /*0054*/ 	.byte	0x00, 0xf5, 0x21, 0x00


	//----- nvinfo : EIATTR_KPARAM_INFO
	.align		4
.L_69:
        /*0058*/ 	.byte	0x04, 0x17
        /*005a*/ 	.short	(.L_71 - .L_70)
.L_70:
        /*005c*/ 	.word	0x00000000
        /*0060*/ 	.short	0x0000
        /*0062*/ 	.short	0x0000
        /*0064*/ 	.byte	0x00, 0xf5, 0x21, 0x00


	//----- nvinfo : EIATTR_SPARSE_MMA_MASK
	.align		4
.L_71:
        /*0068*/ 	.byte	0x03, 0x50
        /*006a*/ 	.short	0x0000


	//----- nvinfo : EIATTR_MAXREG_COUNT
	.align		4
        /*006c*/ 	.byte	0x03, 0x1b
        /*006e*/ 	.short	0x00ff


	//----- nvinfo : EIATTR_MERCURY_ISA_VERSION
	.align		4
        /*0070*/ 	.byte	0x03, 0x5f
        /*0072*/ 	.short	0x0101


	//----- nvinfo : EIATTR_VRC_CTA_INIT_COUNT
	.align		4
        /*0074*/ 	.byte	0x02, 0x4a
	.zero		1
	.zero		1


	//----- nvinfo : EIATTR_EXIT_INSTR_OFFSETS
	.align		4
        /*0078*/ 	.byte	0x04, 0x1c
        /*007a*/ 	.short	(.L_73 - .L_72)


	//   ....[0]....
.L_72:
        /*007c*/ 	.word	0x000000d0


	//   ....[1]....
        /*0080*/ 	.word	0x00000850


	//----- nvinfo : EIATTR_CBANK_PARAM_SIZE
	.align		4
.L_73:
        /*0084*/ 	.byte	0x03, 0x19
        /*0086*/ 	.short	0x0024


	//----- nvinfo : EIATTR_PARAM_CBANK
	.align		4
        /*0088*/ 	.byte	0x04, 0x0a
        /*008a*/ 	.short	(.L_75 - .L_74)
	.align		4
.L_74:
        /*008c*/ 	.word	index@(.nv.constant0._Z28matrix_multiplication_kernelIfEvPKT_S2_PS0_iii)
        /*0090*/ 	.short	0x0380
        /*0092*/ 	.short	0x0024


	//----- nvinfo : EIATTR_SW_WAR
	.align		4
.L_75:
        /*0094*/ 	.byte	0x04, 0x36
        /*0096*/ 	.short	(.L_77 - .L_76)
.L_76:
        /*0098*/ 	.word	0x00000008
.L_77:


//--------------------- .nv.callgraph             --------------------------
	.section	.nv.callgraph,"",@"SHT_CUDA_CALLGRAPH"
	.align	4
	.sectionentsize	8
	.align		4
        /*0000*/ 	.word	0x00000000
	.align		4
        /*0004*/ 	.word	0xffffffff
	.align		4
        /*0008*/ 	.word	0x00000000
	.align		4
        /*000c*/ 	.word	0xfffffffe
	.align		4
        /*0010*/ 	.word	0x00000000
	.align		4
        /*0014*/ 	.word	0xfffffffd
	.align		4
        /*0018*/ 	.word	0x00000000
	.align		4
        /*001c*/ 	.word	0xfffffffc


//--------------------- .text._Z28matrix_multiplication_kernelIiEvPKT_S2_PS0_iii --------------------------
	.section	.text._Z28matrix_multiplication_kernelIiEvPKT_S2_PS0_iii,"ax",@progbits
	.align	128
        .global         _Z28matrix_multiplication_kernelIiEvPKT_S2_PS0_iii
        .type           _Z28matrix_multiplication_kernelIiEvPKT_S2_PS0_iii,@function
        .size           _Z28matrix_multiplication_kernelIiEvPKT_S2_PS0_iii,(.L_x_15 - _Z28matrix_multiplication_kernelIiEvPKT_S2_PS0_iii)
        .other          _Z28matrix_multiplication_kernelIiEvPKT_S2_PS0_iii,@"STO_CUDA_ENTRY STV_DEFAULT"
_Z28matrix_multiplication_kernelIiEvPKT_S2_PS0_iii:
.text._Z28matrix_multiplication_kernelIiEvPKT_S2_PS0_iii:
[----:B------:R-:W-:Y:S01]  /*0000*/  LDC R1, c[0x0][0x37c] ;  /* 0x0000df00ff017b82 */ /* 0x000fe20000000800 */
[----:B------:R-:W0:Y:S07]  /*0010*/  S2R R5, SR_TID.Y ;  /* 0x0000000000057919 */ /* 0x000e2e0000002200 */
[----:B------:R-:W1:Y:S01]  /*0020*/  LDC R14, c[0x0][0x360] ;  /* 0x0000d800ff0e7b82 */ /* 0x000e620000000800 */
[----:B------:R-:W2:Y:S01]  /*0030*/  LDCU UR6, c[0x0][0x398] ;  /* 0x00007300ff0677ac */ /* 0x000ea20008000800 */
[----:B------:R-:W1:Y:S06]  /*0040*/  S2R R3, SR_TID.X ;  /* 0x0000000000037919 */ /* 0x000e6c0000002100 */
[----:B------:R-:W0:Y:S08]  /*0050*/  S2UR UR5, SR_CTAID.Y ;  /* 0x00000000000579c3 */ /* 0x000e300000002600 */
[----:B------:R-:W0:Y:S08]  /*0060*/  LDC R0, c[0x0][0x364] ;  /* 0x0000d900ff007b82 */ /* 0x000e300000000800 */
[----:B------:R-:W1:Y:S08]  /*0070*/  S2UR UR4, SR_CTAID.X ;  /* 0x00000000000479c3 */ /* 0x000e700000002500 */
[----:B------:R-:W3:Y:S01]  /*0080*/  LDC R15, c[0x0][0x3a0] ;  /* 0x0000e800ff0f7b82 */ /* 0x000ee20000000800 */
[----:B0-----:R-:W-:-:S02]  /*0090*/  IMAD R0, R0, UR5, R5 ;  /* 0x0000000500007c24 */ /* 0x001fc4000f8e0205 */
[----:B-1----:R-:W-:-:S03]  /*00a0*/  IMAD R14, R14, UR4, R3 ;  /* 0x000000040e0e7c24 */ /* 0x002fc6000f8e0203 */
[----:B---3--:R-:W-:-:S04]  /*00b0*/  ISETP.GE.AND P0, PT, R0, R15, PT ;  /* 0x0000000f0000720c */ /* 0x008fc80003f06270 */
[----:B--2---:R-:W-:-:S13]  /*00c0*/  ISETP.GE.OR P0, PT, R14, UR6, P0 ;  /* 0x000000060e007c0c */ /* 0x004fda0008706670 */
[----:B------:R-:W-:Y:S05]  /*00d0*/  @P0 EXIT ;  /* 0x000000000000094d */ /* 0x000fea0003800000 */
[----:B------:R-:W0:Y:S01]  /*00e0*/  LDC R17, c[0x0][0x39c] ;  /* 0x0000e700ff117b82 */ /* 0x000e220000000800 */
[----:B------:R-:W1:Y:S01]  /*00f0*/  LDCU.64 UR6, c[0x0][0x358] ;  /* 0x00006b00ff0677ac */ /* 0x000e620008000a00 */
[----:B------:R-:W-:Y:S01]  /*0100*/  HFMA2 R25, -RZ, RZ, 0, 0 ;  /* 0x00000000ff197431 */ /* 0x000fe200000001ff */
[----:B0-----:R-:W-:-:S13]  /*0110*/  ISETP.GE.AND P0, PT, R17, 0x1, PT ;  /* 0x000000011100780c */ /* 0x001fda0003f06270 */
[----:B-1----:R-:W-:Y:S05]  /*0120*/  @!P0 BRA `(.L_x_0) ;  /* 0x0000000400b88947 */ /* 0x002fea0003800000 */
[C---:B------:R-:W-:Y:S01]  /*0130*/  ISETP.GE.U32.AND P1, PT, R17.reuse, 0x8, PT ;  /* 0x000000081100780c */ /* 0x040fe20003f26070 */
[----:B------:R-:W-:Y:S01]  /*0140*/  IMAD R18, R14, R17, RZ ;  /* 0x000000110e127224 */ /* 0x000fe200078e02ff */
[----:B------:R-:W-:Y:S02]  /*0150*/  LOP3.LUT R26, R17, 0x7, RZ, 0xc0, !PT ;  /* 0x00000007111a7812 */ /* 0x000fe400078ec0ff */
[----:B------:R-:W-:Y:S02]  /*0160*/  MOV R19, RZ ;  /* 0x000000ff00137202 */ /* 0x000fe40000000f00 */
[----:B------:R-:W-:Y:S02]  /*0170*/  ISETP.NE.AND P0, PT, R26, RZ, PT ;  /* 0x000000ff1a00720c */ /* 0x000fe40003f05270 */
[----:B------:R-:W-:-:S05]  /*0180*/  MOV R25, RZ ;  /* 0x000000ff00197202 */ /* 0x000fca0000000f00 */
[----:B------:R-:W-:Y:S06]  /*0190*/  @!P1 BRA `(.L_x_1) ;  /* 0x0000000000c49947 */ /* 0x000fec0003800000 */
[----:B------:R-:W0:Y:S01]  /*01a0*/  LDCU.64 UR4, c[0x0][0x380] ;  /* 0x00007000ff0477ac */ /* 0x000e220008000a00 */
[----:B------:R-:W-:Y:S02]  /*01b0*/  LOP3.LUT R19, R17, 0x7ffffff8, RZ, 0xc0, !PT ;  /* 0x7ffffff811137812 */ /* 0x000fe400078ec0ff */
[----:B------:R-:W-:Y:S02]  /*01c0*/  MOV R25, RZ ;  /* 0x000000ff00197202 */ /* 0x000fe40000000f00 */
[----:B------:R-:W-:Y:S02]  /*01d0*/  MOV R16, R18 ;  /* 0x0000001200107202 */ /* 0x000fe40000000f00 */
[----:B------:R-:W-:Y:S02]  /*01e0*/  MOV R22, R0 ;  /* 0x0000000000167202 */ /* 0x000fe40000000f00 */
[----:B------:R-:W-:Y:S01]  /*01f0*/  IADD3 R20, PT, PT, -R19, RZ, RZ ;  /* 0x000000ff13147210 */ /* 0x000fe20007ffe1ff */
[----:B0-----:R-:W-:-:S04]  /*0200*/  UIADD3 UR4, UP0, UPT, UR4, 0x10, URZ ;  /* 0x0000001004047890 */ /* 0x001fc8000ff1e0ff */
[----:B------:R-:W-:-:S12]  /*0210*/  UIADD3.X UR5, UPT, UPT, URZ, UR5, URZ, UP0, !UPT ;  /* 0x00000005ff057290 */ /* 0x000fd800087fe4ff */
.L_x_2:
[----:B------:R-:W0:Y:S01]  /*0220*/  LDC.64 R12, c[0x0][0x388] ;  /* 0x0000e200ff0c7b82 */ /* 0x000e220000000a00 */
[----:B------:R-:W-:Y:S02]  /*0230*/  MOV R2, UR4 ;  /* 0x0000000400027c02 */ /* 0x000fe40008000f00 */
[----:B------:R-:W-:-:S03]  /*0240*/  MOV R3, UR5 ;  /* 0x0000000500037c02 */ /* 0x000fc60008000f00 */
[----:B------:R-:W-:-:S05]  /*0250*/  IMAD.WIDE R2, R16, 0x4, R2 ;  /* 0x0000000410027825 */ /* 0x000fca00078e0202 */
[----:B------:R-:W2:Y:S04]  /*0260*/  LDG.E R21, desc[UR6][R2.64+-0x10] ;  /* 0xfffff00602157981 */ /* 0x000ea8000c1e1900 */
[----:B------:R-:W3:Y:S04]  /*0270*/  LDG.E R23, desc[UR6][R2.64+-0xc] ;  /* 0xfffff40602177981 */ /* 0x000ee8000c1e1900 */
[----:B------:R-:W4:Y:S01]  /*0280*/  LDG.E R28, desc[UR6][R2.64+-0x8] ;  /* 0xfffff806021c7981 */ /* 0x000f22000c1e1900 */
[----:B0-----:R-:W-:-:S05]  /*0290*/  IMAD.WIDE R12, R22, 0x4, R12 ;  /* 0x00000004160c7825 */ /* 0x001fca00078e020c */
[----:B------:R0:W2:Y:S01]  /*02a0*/  LDG.E R24, desc[UR6][R12.64] ;  /* 0x000000060c187981 */ /* 0x0000a2000c1e1900 */
[----:B------:R-:W-:-:S04]  /*02b0*/  IMAD.WIDE R10, R15, 0x4, R12 ;  /* 0x000000040f0a7825 */ /* 0x000fc800078e020c */
[C---:B------:R-:W-:Y:S02]  /*02c0*/  IMAD.WIDE R4, R15.reuse, 0x4, R10 ;  /* 0x000000040f047825 */ /* 0x040fe400078e020a */
[----:B------:R-:W3:Y:S02]  /*02d0*/  LDG.E R10, desc[UR6][R10.64] ;  /* 0x000000060a0a7981 */ /* 0x000ee4000c1e1900 */
[C---:B------:R-:W-:Y:S02]  /*02e0*/  IMAD.WIDE R6, R15.reuse, 0x4, R4 ;  /* 0x000000040f067825 */ /* 0x040fe400078e0204 */
[----:B------:R1:W4:Y:S02]  /*02f0*/  LDG.E R27, desc[UR6][R4.64] ;  /* 0x00000006041b7981 */ /* 0x000324000c1e1900 */
[C---:B------:R-:W-:Y:S02]  /*0300*/  IMAD.WIDE R8, R15.reuse, 0x4, R6 ;  /* 0x000000040f087825 */ /* 0x040fe400078e0206 */
[----:B------:R-:W5:Y:S02]  /*0310*/  LDG.E R6, desc[UR6][R6.64] ;  /* 0x0000000606067981 */ /* 0x000f64000c1e1900 */
[----:B0-----:R-:W-:-:S02]  /*0320*/  IMAD.WIDE R12, R15, 0x4, R8 ;  /* 0x000000040f0c7825 */ /* 0x001fc400078e0208 */
[----:B------:R-:W5:Y:S04]  /*0330*/  LDG.E R29, desc[UR6][R8.64] ;  /* 0x00000006081d7981 */ /* 0x000f68000c1e1900 */
[----:B------:R-:W5:Y:S04]  /*0340*/  LDG.E R11, desc[UR6][R12.64] ;  /* 0x000000060c0b7981 */ /* 0x000f68000c1e1900 */
[----:B------:R-:W5:Y:S04]  /*0350*/  LDG.E R7, desc[UR6][R2.64+-0x4] ;  /* 0xfffffc0602077981 */ /* 0x000f68000c1e1900 */
[----:B------:R-:W5:Y:S04]  /*0360*/  LDG.E R8, desc[UR6][R2.64] ;  /* 0x0000000602087981 */ /* 0x000f68000c1e1900 */
[----:B------:R-:W5:Y:S01]  /*0370*/  LDG.E R9, desc[UR6][R2.64+0x8] ;  /* 0x0000080602097981 */ /* 0x000f62000c1e1900 */
[----:B--2---:R-:W-:-:S02]  /*0380*/  IMAD R21, R21, R24, R25 ;  /* 0x0000001815157224 */ /* 0x004fc400078e0219 */
[C---:B------:R-:W-:Y:S02]  /*0390*/  IMAD.WIDE R24, R15.reuse, 0x4, R12 ;  /* 0x000000040f187825 */ /* 0x040fe400078e020c */
[----:B------:R-:W2:Y:S02]  /*03a0*/  LDG.E R12, desc[UR6][R2.64+0x4] ;  /* 0x00000406020c7981 */ /* 0x000ea4000c1e1900 */
[----:B-1----:R-:W-:Y:S02]  /*03b0*/  IMAD.WIDE R4, R15, 0x4, R24 ;  /* 0x000000040f047825 */ /* 0x002fe400078e0218 */
[----:B------:R0:W2:Y:S04]  /*03c0*/  LDG.E R13, desc[UR6][R2.64+0xc] ;  /* 0x00000c06020d7981 */ /* 0x0000a8000c1e1900 */
[----:B------:R-:W2:Y:S04]  /*03d0*/  LDG.E R4, desc[UR6][R4.64] ;  /* 0x0000000604047981 */ /* 0x000ea8000c1e1900 */
[----:B------:R-:W0:Y:S01]  /*03e0*/  LDG.E R2, desc[UR6][R24.64] ;  /* 0x0000000618027981 */ /* 0x000e22000c1e1900 */
[----:B---3--:R-:W-:Y:S01]  /*03f0*/  IMAD R10, R23, R10, R21 ;  /* 0x0000000a170a7224 */ /* 0x008fe200078e0215 */
[----:B------:R-:W-:-:S03]  /*0400*/  IADD3 R20, PT, PT, R20, 0x8, RZ ;  /* 0x0000000814147810 */ /* 0x000fc60007ffe0ff */
[----:B----4-:R-:W-:Y:S01]  /*0410*/  IMAD R10, R28, R27, R10 ;  /* 0x0000001b1c0a7224 */ /* 0x010fe200078e020a */
[----:B------:R-:W-:-:S03]  /*0420*/  ISETP.NE.AND P1, PT, R20, RZ, PT ;  /* 0x000000ff1400720c */ /* 0x000fc60003f25270 */
[----:B-----5:R-:W-:-:S04]  /*0430*/  IMAD R6, R7, R6, R10 ;  /* 0x0000000607067224 */ /* 0x020fc800078e020a */
[----:B------:R-:W-:Y:S01]  /*0440*/  IMAD R6, R8, R29, R6 ;  /* 0x0000001d08067224 */ /* 0x000fe200078e0206 */
[----:B------:R-:W-:Y:S02]  /*0450*/  LEA R22, R15, R22, 0x3 ;  /* 0x000000160f167211 */ /* 0x000fe400078e18ff */
[----:B------:R-:W-:Y:S01]  /*0460*/  IADD3 R16, PT, PT, R16, 0x8, RZ ;  /* 0x0000000810107810 */ /* 0x000fe20007ffe0ff */
[----:B--2---:R-:W-:-:S04]  /*0470*/  IMAD R6, R12, R11, R6 ;  /* 0x0000000b0c067224 */ /* 0x004fc800078e0206 */
[----:B0-----:R-:W-:-:S04]  /*0480*/  IMAD R2, R9, R2, R6 ;  /* 0x0000000209027224 */ /* 0x001fc800078e0206 */
[----:B------:R-:W-:Y:S01]  /*0490*/  IMAD R25, R13, R4, R2 ;  /* 0x000000040d197224 */ /* 0x000fe200078e0202 */
[----:B------:R-:W-:Y:S06]  /*04a0*/  @P1 BRA `(.L_x_2) ;  /* 0xfffffffc005c1947 */ /* 0x000fec000383ffff */
.L_x_1:
[----:B------:R-:W-:Y:S05]  /*04b0*/  @!P0 BRA `(.L_x_0) ;  /* 0x0000000000d48947 */ /* 0x000fea0003800000 */
[----:B------:R-:W-:Y:S02]  /*04c0*/  ISETP.GE.U32.AND P0, PT, R26, 0x4, PT ;  /* 0x000000041a00780c */ /* 0x000fe40003f06070 */
[----:B------:R-:W-:-:S04]  /*04d0*/  LOP3.LUT R13, R17, 0x3, RZ, 0xc0, !PT ;  /* 0x00000003110d7812 */ /* 0x000fc800078ec0ff */
[----:B------:R-:W-:-:S07]  /*04e0*/  ISETP.NE.AND P1, PT, R13, RZ, PT ;  /* 0x000000ff0d00720c */ /* 0x000fce0003f25270 */
[----:B------:R-:W-:Y:S06]  /*04f0*/  @!P0 BRA `(.L_x_3) ;  /* 0x0000000000588947 */ /* 0x000fec0003800000 */
[----:B------:R-:W0:Y:S01]  /*0500*/  LDC.64 R8, c[0x0][0x388] ;  /* 0x0000e200ff087b82 */ /* 0x000e220000000a00 */
[----:B------:R-:W-:Y:S01]  /*0510*/  IMAD R7, R19, R15, R0 ;  /* 0x0000000f13077224 */ /* 0x000fe200078e0200 */
[----:B------:R-:W-:-:S06]  /*0520*/  IADD3 R5, PT, PT, R18, R19, RZ ;  /* 0x0000001312057210 */ /* 0x000fcc0007ffe0ff */
[----:B------:R-:W1:Y:S01]  /*0530*/  LDC.64 R2, c[0x0][0x380] ;  /* 0x0000e000ff027b82 */ /* 0x000e620000000a00 */
[----:B0-----:R-:W-:-:S04]  /*0540*/  IMAD.WIDE R8, R7, 0x4, R8 ;  /* 0x0000000407087825 */ /* 0x001fc800078e0208 */
[----:B------:R-:W-:Y:S02]  /*0550*/  IMAD.WIDE R10, R15, 0x4, R8 ;  /* 0x000000040f0a7825 */ /* 0x000fe400078e0208 */
[----:B------:R-:W2:Y:S02]  /*0560*/  LDG.E R8, desc[UR6][R8.64] ;  /* 0x0000000608087981 */ /* 0x000ea4000c1e1900 */
[----:B-1----:R-:W-:-:S04]  /*0570*/  IMAD.WIDE R2, R5, 0x4, R2 ;  /* 0x0000000405027825 */ /* 0x002fc800078e0202 */
[C---:B------:R-:W-:Y:S01]  /*0580*/  IMAD.WIDE R4, R15.reuse, 0x4, R10 ;  /* 0x000000040f047825 */ /* 0x040fe200078e020a */
[----:B------:R-:W2:Y:S04]  /*0590*/  LDG.E R12, desc[UR6][R2.64] ;  /* 0x00000006020c7981 */ /* 0x000ea8000c1e1900 */
[----:B------:R-:W3:Y:S01]  /*05a0*/  LDG.E R10, desc[UR6][R10.64] ;  /* 0x000000060a0a7981 */ /* 0x000ee2000c1e1900 */
[----:B------:R-:W-:-:S03]  /*05b0*/  IMAD.WIDE R6, R15, 0x4, R4 ;  /* 0x000000040f067825 */ /* 0x000fc600078e0204 */
[----:B------:R-:W3:Y:S04]  /*05c0*/  LDG.E R21, desc[UR6][R2.64+0x4] ;  /* 0x0000040602157981 */ /* 0x000ee8000c1e1900 */
[----:B------:R-:W4:Y:S04]  /*05d0*/  LDG.E R16, desc[UR6][R4.64] ;  /* 0x0000000604107981 */ /* 0x000f28000c1e1900 */
[----:B------:R-:W4:Y:S04]  /*05e0*/  LDG.E R23, desc[UR6][R2.64+0x8] ;  /* 0x0000080602177981 */ /* 0x000f28000c1e1900 */
[----:B------:R-:W5:Y:S04]  /*05f0*/  LDG.E R27, desc[UR6][R2.64+0xc] ;  /* 0x00000c06021b7981 */ /* 0x000f68000c1e1900 */
[----:B------:R-:W5:Y:S01]  /*0600*/  LDG.E R6, desc[UR6][R6.64] ;  /* 0x0000000606067981 */ /* 0x000f62000c1e1900 */
[----:B------:R-:W-:Y:S01]  /*0610*/  IADD3 R19, PT, PT, R19, 0x4, RZ ;  /* 0x0000000413137810 */ /* 0x000fe20007ffe0ff */
[----:B--2---:R-:W-:-:S04]  /*0620*/  IMAD R12, R12, R8, R25 ;  /* 0x000000080c0c7224 */ /* 0x004fc800078e0219 */
[----:B---3--:R-:W-:-:S04]  /*0630*/  IMAD R12, R21, R10, R12 ;  /* 0x0000000a150c7224 */ /* 0x008fc800078e020c */
[----:B----4-:R-:W-:-:S04]  /*0640*/  IMAD R12, R23, R16, R12 ;  /* 0x00000010170c7224 */ /* 0x010fc800078e020c */
[----:B-----5:R-:W-:-:S07]  /*0650*/  IMAD R25, R27, R6, R12 ;  /* 0x000000061b197224 */ /* 0x020fce00078e020c */
.L_x_3:
[----:B------:R-:W-:Y:S05]  /*0660*/  @!P1 BRA `(.L_x_0) ;  /* 0x0000000000689947 */ /* 0x000fea0003800000 */
[----:B------:R-:W0:Y:S01]  /*0670*/  LDC.64 R8, c[0x0][0x388] ;  /* 0x0000e200ff087b82 */ /* 0x000e220000000a00 */
[----:B------:R-:W-:Y:S02]  /*0680*/  ISETP.NE.AND P0, PT, R13, 0x1, PT ;  /* 0x000000010d00780c */ /* 0x000fe40003f05270 */
[----:B------:R-:W-:-:S04]  /*0690*/  LOP3.LUT R17, R17, 0x1, RZ, 0xc0, !PT ;  /* 0x0000000111117812 */ /* 0x000fc800078ec0ff */
[----:B------:R-:W-:Y:S01]  /*06a0*/  ISETP.NE.U32.AND P1, PT, R17, 0x1, PT ;  /* 0x000000011100780c */ /* 0x000fe20003f25070 */
[----:B------:R-:W1:Y:S06]  /*06b0*/  LDC.64 R6, c[0x0][0x380] ;  /* 0x0000e000ff067b82 */ /* 0x000e6c0000000a00 */
[C---:B------:R-:W-:Y:S01]  /*06c0*/  @P0 IMAD R13, R19.reuse, R15, R0 ;  /* 0x0000000f130d0224 */ /* 0x040fe200078e0200 */
[----:B------:R-:W-:Y:S01]  /*06d0*/  @P0 IADD3 R11, PT, PT, R18, R19, RZ ;  /* 0x00000013120b0210 */ /* 0x000fe20007ffe0ff */
[----:B------:R-:W2:Y:S01]  /*06e0*/  LDC.64 R4, c[0x0][0x380] ;  /* 0x0000e000ff047b82 */ /* 0x000ea20000000a00 */
[----:B------:R-:W-:-:S07]  /*06f0*/  @P0 IADD3 R19, PT, PT, R19, 0x2, RZ ;  /* 0x0000000213130810 */ /* 0x000fce0007ffe0ff */
[----:B------:R-:W3:Y:S01]  /*0700*/  LDC.64 R2, c[0x0][0x388] ;  /* 0x0000e200ff027b82 */ /* 0x000ee20000000a00 */
[----:B0-----:R-:W-:Y:S01]  /*0710*/  @P0 IMAD.WIDE R8, R13, 0x4, R8 ;  /* 0x000000040d080825 */ /* 0x001fe200078e0208 */
[----:B------:R-:W-:-:S03]  /*0720*/  @!P1 IADD3 R13, PT, PT, R18, R19, RZ ;  /* 0x00000013120d9210 */ /* 0x000fc60007ffe0ff */
[----:B------:R-:W-:Y:S01]  /*0730*/  @!P1 IMAD R19, R19, R15, R0 ;  /* 0x0000000f13139224 */ /* 0x000fe200078e0200 */
[----:B------:R-:W4:Y:S01]  /*0740*/  @P0 LDG.E R16, desc[UR6][R8.64] ;  /* 0x0000000608100981 */ /* 0x000f22000c1e1900 */
[----:B-1----:R-:W-:-:S04]  /*0750*/  @P0 IMAD.WIDE R6, R11, 0x4, R6 ;  /* 0x000000040b060825 */ /* 0x002fc800078e0206 */
[----:B------:R-:W-:Y:S01]  /*0760*/  @P0 IMAD.WIDE R10, R15, 0x4, R8 ;  /* 0x000000040f0a0825 */ /* 0x000fe200078e0208 */
[----:B------:R-:W4:Y:S03]  /*0770*/  @P0 LDG.E R12, desc[UR6][R6.64] ;  /* 0x00000006060c0981 */ /* 0x000f26000c1e1900 */
[----:B--2---:R-:W-:Y:S01]  /*0780*/  @!P1 IMAD.WIDE R4, R13, 0x4, R4 ;  /* 0x000000040d049825 */ /* 0x004fe200078e0204 */
[----:B------:R-:W2:Y:S04]  /*0790*/  @P0 LDG.E R17, desc[UR6][R6.64+0x4] ;  /* 0x0000040606110981 */ /* 0x000ea8000c1e1900 */
[----:B------:R-:W2:Y:S01]  /*07a0*/  @P0 LDG.E R10, desc[UR6][R10.64] ;  /* 0x000000060a0a0981 */ /* 0x000ea2000c1e1900 */
[----:B---3--:R-:W-:-:S03]  /*07b0*/  @!P1 IMAD.WIDE R2, R19, 0x4, R2 ;  /* 0x0000000413029825 */ /* 0x008fc600078e0202 */
[----:B------:R-:W3:Y:S04]  /*07c0*/  @!P1 LDG.E R4, desc[UR6][R4.64] ;  /* 0x0000000604049981 */ /* 0x000ee8000c1e1900 */
[----:B------:R-:W3:Y:S01]  /*07d0*/  @!P1 LDG.E R2, desc[UR6][R2.64] ;  /* 0x0000000602029981 */ /* 0x000ee2000c1e1900 */
[----:B----4-:R-:W-:-:S04]  /*07e0*/  @P0 IMAD R12, R12, R16, R25 ;  /* 0x000000100c0c0224 */ /* 0x010fc800078e0219 */
[----:B--2---:R-:W-:-:S04]  /*07f0*/  @P0 IMAD R25, R17, R10, R12 ;  /* 0x0000000a11190224 */ /* 0x004fc800078e020c */
[----:B---3--:R-:W-:-:S07]  /*0800*/  @!P1 IMAD R25, R4, R2, R25 ;  /* 0x0000000204199224 */ /* 0x008fce00078e0219 */
.L_x_0:
[----:B------:R-:W0:Y:S01]  /*0810*/  LDC.64 R2, c[0x0][0x390] ;  /* 0x0000e400ff027b82 */ /* 0x000e220000000a00 */
[----:B------:R-:W-:-:S04]  /*0820*/  IMAD R15, R14, R15, R0 ;  /* 0x0000000f0e0f7224 */ /* 0x000fc800078e0200 */
[----:B0-----:R-:W-:-:S05]  /*0830*/  IMAD.WIDE R2, R15, 0x4, R2 ;  /* 0x000000040f027825 */ /* 0x001fca00078e0202 */
[----:B------:R-:W-:Y:S01]  /*0840*/  STG.E desc[UR6][R2.64], R25 ;  /* 0x0000001902007986 */ /* 0x000fe2000c101906 */
[----:B------:R-:W-:Y:S05]  /*0850*/  EXIT ;  /* 0x000000000000794d */ /* 0x000fea0003800000 */
.L_x_4:
[----:B------:R-:W-:-:S00]  /*0860*/  BRA `(.L_x_4) ;  /* 0xfffffffc00fc7947 */ /* 0x000fc0000383ffff */
[----:B------:R-:W-:-:S00]  /*0870*/  NOP ;  /* 0x0000000000007918 */ /* 0x000fc00000000000 */
        /* <DEDUP_REMOVED lines=8> */
.L_x_15:


//--------------------- .text._Z28matrix_multiplication_kernelIdEvPKT_S2_PS0_iii --------------------------
	.section	.text._Z28matrix_multiplication_kernelIdEvPKT_S2_PS0_iii,"ax",@progbits
	.align	128
        .global         _Z28matrix_multiplication_kernelIdEvPKT_S2_PS0_iii
        .type           _Z28matrix_multiplication_kernelIdEvPKT_S2_PS0_iii,@function
        .size           _Z28matrix_multiplication_kernelIdEvPKT_S2_PS0_iii,(.L_x_16 - _Z28matrix_multiplication_kernelIdEvPKT_S2_PS0_iii)
        .other          _Z28matrix_multiplication_kernelIdEvPKT_S2_PS0_iii,@"STO_CUDA_ENTRY STV_DEFAULT"
_Z28matrix_multiplication_kernelIdEvPKT_S2_PS0_iii:
.text._Z28matrix_multiplication_kernelIdEvPKT_S2_PS0_iii:
        /* <DEDUP_REMOVED lines=16> */
[----:B------:R-:W-:Y:S02]  /*0100*/  CS2R R12, SRZ ;  /* 0x00000000000c7805 */ /* 0x000fe4000001ff00 */
[----:B0-----:R-:W-:-:S13]  /*0110*/  ISETP.GE.AND P0, PT, R5, 0x1, PT ;  /* 0x000000010500780c */ /* 0x001fda0003f06270 */
[----:B-1----:R-:W-:Y:S05]  /*0120*/  @!P0 BRA `(.L_x_5) ;  /* 0x0000000400a88947 */ /* 0x002fea0003800000 */
[C---:B------:R-:W-:Y:S01]  /*0130*/  ISETP.GE.U32.AND P1, PT, R5.reuse, 0x8, PT ;  /* 0x000000080500780c */ /* 0x040fe20003f26070 */
[----:B------:R-:W-:Y:S01]  /*0140*/  HFMA2 R24, -RZ, RZ, 0, 0 ;  /* 0x00000000ff187431 */ /* 0x000fe200000001ff */
[----:B------:R-:W-:Y:S01]  /*0150*/  LOP3.LUT R6, R5, 0x7, RZ, 0xc0, !PT ;  /* 0x0000000705067812 */ /* 0x000fe200078ec0ff */
[----:B------:R-:W-:Y:S01]  /*0160*/  IMAD R7, R2, R5, RZ ;  /* 0x0000000502077224 */ /* 0x000fe200078e02ff */
[----:B------:R-:W-:Y:S02]  /*0170*/  CS2R R12, SRZ ;  /* 0x00000000000c7805 */ /* 0x000fe4000001ff00 */
[----:B------:R-:W-:-:S07]  /*0180*/  ISETP.NE.AND P0, PT, R6, RZ, PT ;  /* 0x000000ff0600720c */ /* 0x000fce0003f05270 */
[----:B------:R-:W-:Y:S06]  /*0190*/  @!P1 BRA `(.L_x_6) ;  /* 0x0000000000b49947 */ /* 0x000fec0003800000 */
[----:B------:R-:W-:Y:S02]  /*01a0*/  LOP3.LUT R24, R5, 0x7ffffff8, RZ, 0xc0, !PT ;  /* 0x7ffffff805187812 */ /* 0x000fe400078ec0ff */
[----:B------:R-:W-:Y:S02]  /*01b0*/  CS2R R12, SRZ ;  /* 0x00000000000c7805 */ /* 0x000fe4000001ff00 */
[----:B------:R-:W-:Y:S02]  /*01c0*/  MOV R4, R7 ;  /* 0x0000000700047202 */ /* 0x000fe40000000f00 */
[----:B------:R-:W-:Y:S02]  /*01d0*/  MOV R25, R3 ;  /* 0x0000000300197202 */ /* 0x000fe40000000f00 */
[----:B------:R-:W-:-:S07]  /*01e0*/  IADD3 R26, PT, PT, -R24, RZ, RZ ;  /* 0x000000ff181a7210 */ /* 0x000fce0007ffe1ff */
.L_x_7:
[----:B------:R-:W0:Y:S08]  /*01f0*/  LDC.64 R22, c[0x0][0x380] ;  /* 0x0000e000ff167b82 */ /* 0x000e300000000a00 */
[----:B------:R-:W1:Y:S01]  /*0200*/  LDC.64 R18, c[0x0][0x388] ;  /* 0x0000e200ff127b82 */ /* 0x000e620000000a00 */
[----:B0-----:R-:W-:-:S05]  /*0210*/  IMAD.WIDE R22, R4, 0x8, R22 ;  /* 0x0000000804167825 */ /* 0x001fca00078e0216 */
[----:B------:R-:W2:Y:S01]  /*0220*/  LDG.E.64 R10, desc[UR4][R22.64] ;  /* 0x00000004160a7981 */ /* 0x000ea2000c1e1b00 */
[----:B-1----:R-:W-:-:S03]  /*0230*/  IMAD.WIDE R18, R25, 0x8, R18 ;  /* 0x0000000819127825 */ /* 0x002fc600078e0212 */
[----:B------:R-:W3:Y:S04]  /*0240*/  LDG.E.64 R8, desc[UR4][R22.64+0x8] ;  /* 0x0000080416087981 */ /* 0x000ee8000c1e1b00 */
[----:B------:R-:W2:Y:S01]  /*0250*/  LDG.E.64 R16, desc[UR4][R18.64] ;  /* 0x0000000412107981 */ /* 0x000ea2000c1e1b00 */
[----:B------:R-:W-:-:S05]  /*0260*/  IMAD.WIDE R28, R0, 0x8, R18 ;  /* 0x00000008001c7825 */ /* 0x000fca00078e0212 */
[----:B------:R-:W3:Y:S01]  /*0270*/  LDG.E.64 R14, desc[UR4][R28.64] ;  /* 0x000000041c0e7981 */ /* 0x000ee2000c1e1b00 */
[----:B------:R-:W-:Y:S01]  /*0280*/  IMAD.WIDE R20, R0, 0x8, R28 ;  /* 0x0000000800147825 */ /* 0x000fe200078e021c */
[----:B--2---:R-:W-:Y:S02]  /*0290*/  DFMA R16, R10, R16, R12 ;  /* 0x000000100a10722b */ /* 0x004fe4000000000c */
[----:B------:R-:W2:Y:S04]  /*02a0*/  LDG.E.64 R12, desc[UR4][R22.64+0x10] ;  /* 0x00001004160c7981 */ /* 0x000ea8000c1e1b00 */
[----:B------:R0:W2:Y:S02]  /*02b0*/  LDG.E.64 R10, desc[UR4][R20.64] ;  /* 0x00000004140a7981 */ /* 0x0000a4000c1e1b00 */
[----:B---3--:R-:W-:-:S02]  /*02c0*/  DFMA R14, R8, R14, R16 ;  /* 0x0000000e080e722b */ /* 0x008fc40000000010 */
[----:B------:R-:W3:Y:S01]  /*02d0*/  LDG.E.64 R8, desc[UR4][R22.64+0x18] ;  /* 0x0000180416087981 */ /* 0x000ee2000c1e1b00 */
[----:B0-----:R-:W-:-:S05]  /*02e0*/  IMAD.WIDE R20, R0, 0x8, R20 ;  /* 0x0000000800147825 */ /* 0x001fca00078e0214 */
[----:B------:R-:W3:Y:S01]  /*02f0*/  LDG.E.64 R16, desc[UR4][R20.64] ;  /* 0x0000000414107981 */ /* 0x000ee2000c1e1b00 */
[C---:B------:R-:W-:Y:S01]  /*0300*/  IMAD.WIDE R18, R0.reuse, 0x8, R20 ;  /* 0x0000000800127825 */ /* 0x040fe200078e0214 */
[----:B--2---:R-:W-:Y:S02]  /*0310*/  DFMA R10, R12, R10, R14 ;  /* 0x0000000a0c0a722b */ /* 0x004fe4000000000e */
[----:B------:R-:W2:Y:S04]  /*0320*/  LDG.E.64 R20, desc[UR4][R22.64+0x38] ;  /* 0x0000380416147981 */ /* 0x000ea8000c1e1b00 */
[----:B------:R-:W4:Y:S04]  /*0330*/  LDG.E.64 R14, desc[UR4][R22.64+0x20] ;  /* 0x00002004160e7981 */ /* 0x000f28000c1e1b00 */
[----:B------:R-:W4:Y:S01]  /*0340*/  LDG.E.64 R12, desc[UR4][R18.64] ;  /* 0x00000004120c7981 */ /* 0x000f22000c1e1b00 */
[----:B------:R-:W-:Y:S01]  /*0350*/  IMAD.WIDE R28, R0, 0x8, R18 ;  /* 0x00000008001c7825 */ /* 0x000fe200078e0212 */
[----:B---3--:R-:W-:-:S02]  /*0360*/  DFMA R16, R8, R16, R10 ;  /* 0x000000100810722b */ /* 0x008fc4000000000a */
[----:B------:R-:W3:Y:S04]  /*0370*/  LDG.E.64 R8, desc[UR4][R22.64+0x28] ;  /* 0x0000280416087981 */ /* 0x000ee8000c1e1b00 */
[----:B------:R0:W3:Y:S02]  /*0380*/  LDG.E.64 R10, desc[UR4][R28.64] ;  /* 0x000000041c0a7981 */ /* 0x0000e4000c1e1b00 */
[----:B0-----:R-:W-:-:S04]  /*0390*/  IMAD.WIDE R28, R0, 0x8, R28 ;  /* 0x00000008001c7825 */ /* 0x001fc800078e021c */
[----:B------:R-:W-:-:S06]  /*03a0*/  IMAD.WIDE R18, R0, 0x8, R28 ;  /* 0x0000000800127825 */ /* 0x000fcc00078e021c */
[----:B------:R-:W2:Y:S01]  /*03b0*/  LDG.E.64 R18, desc[UR4][R18.64] ;  /* 0x0000000412127981 */ /* 0x000ea2000c1e1b00 */
[----:B----4-:R-:W-:-:S03]  /*03c0*/  DFMA R12, R14, R12, R16 ;  /* 0x0000000c0e0c722b */ /* 0x010fc60000000010 */
[----:B------:R-:W4:Y:S04]  /*03d0*/  LDG.E.64 R14, desc[UR4][R22.64+0x30] ;  /* 0x00003004160e7981 */ /* 0x000f28000c1e1b00 */
[----:B------:R-:W4:Y:S01]  /*03e0*/  LDG.E.64 R16, desc[UR4][R28.64] ;  /* 0x000000041c107981 */ /* 0x000f22000c1e1b00 */
[----:B------:R-:W-:Y:S01]  /*03f0*/  IADD3 R26, PT, PT, R26, 0x8, RZ ;  /* 0x000000081a1a7810 */ /* 0x000fe20007ffe0ff */
[----:B---3--:R-:W-:-:S03]  /*0400*/  DFMA R8, R8, R10, R12 ;  /* 0x0000000a0808722b */ /* 0x008fc6000000000c */
[----:B------:R-:W-:Y:S02]  /*0410*/  ISETP.NE.AND P1, PT, R26, RZ, PT ;  /* 0x000000ff1a00720c */ /* 0x000fe40003f25270 */
[----:B------:R-:W-:Y:S02]  /*0420*/  IADD3 R4, PT, PT, R4, 0x8, RZ ;  /* 0x0000000804047810 */ /* 0x000fe40007ffe0ff */
[----:B------:R-:W-:Y:S01]  /*0430*/  LEA R25, R0, R25, 0x3 ;  /* 0x0000001900197211 */ /* 0x000fe200078e18ff */
[----:B----4-:R-:W-:-:S08]  /*0440*/  DFMA R8, R14, R16, R8 ;  /* 0x000000100e08722b */ /* 0x010fd00000000008 */
[----:B--2---:R-:W-:Y:S01]  /*0450*/  DFMA R12, R20, R18, R8 ;  /* 0x00000012140c722b */ /* 0x004fe20000000008 */
[----:B------:R-:W-:Y:S10]  /*0460*/  @P1 BRA `(.L_x_7) ;  /* 0xfffffffc00601947 */ /* 0x000ff4000383ffff */
.L_x_6:
[----:B------:R-:W-:Y:S05]  /*0470*/  @!P0 BRA `(.L_x_5) ;  /* 0x0000000000d48947 */ /* 0x000fea0003800000 */
[----:B------:R-:W-:Y:S02]  /*0480*/  ISETP.GE.U32.AND P0, PT, R6, 0x4, PT ;  /* 0x000000040600780c */ /* 0x000fe40003f06070 */
[----:B------:R-:W-:-:S04]  /*0490*/  LOP3.LUT R4, R5, 0x3, RZ, 0xc0, !PT ;  /* 0x0000000305047812 */ /* 0x000fc800078ec0ff */
[----:B------:R-:W-:-:S07]  /*04a0*/  ISETP.NE.AND P1, PT, R4, RZ, PT ;  /* 0x000000ff0400720c */ /* 0x000fce0003f25270 */
[----:B------:R-:W-:Y:S06]  /*04b0*/  @!P0 BRA `(.L_x_8) ;  /* 0x0000000000588947 */ /* 0x000fec0003800000 */
[----:B------:R-:W0:Y:S01]  /*04c0*/  LDC.64 R28, c[0x0][0x380] ;  /* 0x0000e000ff1c7b82 */ /* 0x000e220000000a00 */
[----:B------:R-:W-:Y:S01]  /*04d0*/  IADD3 R9, PT, PT, R7, R24, RZ ;  /* 0x0000001807097210 */ /* 0x000fe20007ffe0ff */
[----:B------:R-:W-:-:S06]  /*04e0*/  IMAD R15, R24, R0, R3 ;  /* 0x00000000180f7224 */ /* 0x000fcc00078e0203 */
[----:B------:R-:W1:Y:S01]  /*04f0*/  LDC.64 R10, c[0x0][0x388] ;  /* 0x0000e200ff0a7b82 */ /* 0x000e620000000a00 */
[----:B0-----:R-:W-:-:S05]  /*0500*/  IMAD.WIDE R28, R9, 0x8, R28 ;  /* 0x00000008091c7825 */ /* 0x001fca00078e021c */
[----:B------:R-:W2:Y:S01]  /*0510*/  LDG.E.64 R26, desc[UR4][R28.64] ;  /* 0x000000041c1a7981 */ /* 0x000ea2000c1e1b00 */
[----:B-1----:R-:W-:-:S05]  /*0520*/  IMAD.WIDE R10, R15, 0x8, R10 ;  /* 0x000000080f0a7825 */ /* 0x002fca00078e020a */
[----:B------:R-:W2:Y:S01]  /*0530*/  LDG.E.64 R8, desc[UR4][R10.64] ;  /* 0x000000040a087981 */ /* 0x000ea2000c1e1b00 */
[----:B------:R-:W-:-:S05]  /*0540*/  IMAD.WIDE R16, R0, 0x8, R10 ;  /* 0x0000000800107825 */ /* 0x000fca00078e020a */
[----:B------:R-:W3:Y:S01]  /*0550*/  LDG.E.64 R14, desc[UR4][R16.64] ;  /* 0x00000004100e7981 */ /* 0x000ee2000c1e1b00 */
[----:B------:R-:W-:-:S03]  /*0560*/  IMAD.WIDE R20, R0, 0x8, R16 ;  /* 0x0000000800147825 */ /* 0x000fc600078e0210 */
[----:B------:R-:W3:Y:S04]  /*0570*/  LDG.E.64 R10, desc[UR4][R28.64+0x8] ;  /* 0x000008041c0a7981 */ /* 0x000ee8000c1e1b00 */
[----:B------:R-:W4:Y:S01]  /*0580*/  LDG.E.64 R18, desc[UR4][R20.64] ;  /* 0x0000000414127981 */ /* 0x000f22000c1e1b00 */
[----:B------:R-:W-:-:S03]  /*0590*/  IMAD.WIDE R22, R0, 0x8, R20 ;  /* 0x0000000800167825 */ /* 0x000fc600078e0214 */
[----:B------:R-:W4:Y:S04]  /*05a0*/  LDG.E.64 R16, desc[UR4][R28.64+0x10] ;  /* 0x000010041c107981 */ /* 0x000f28000c1e1b00 */
[----:B------:R-:W5:Y:S04]  /*05b0*/  LDG.E.64 R22, desc[UR4][R22.64] ;  /* 0x0000000416167981 */ /* 0x000f68000c1e1b00 */
[----:B------:R-:W5:Y:S01]  /*05c0*/  LDG.E.64 R20, desc[UR4][R28.64+0x18] ;  /* 0x000018041c147981 */ /* 0x000f62000c1e1b00 */
[----:B------:R-:W-:Y:S01]  /*05d0*/  IADD3 R24, PT, PT, R24, 0x4, RZ ;  /* 0x0000000418187810 */ /* 0x000fe20007ffe0ff */
[----:B--2---:R-:W-:-:S08]  /*05e0*/  DFMA R8, R26, R8, R12 ;  /* 0x000000081a08722b */ /* 0x004fd0000000000c */
[----:B---3--:R-:W-:-:S08]  /*05f0*/  DFMA R8, R10, R14, R8 ;  /* 0x0000000e0a08722b */ /* 0x008fd00000000008 */
[----:B----4-:R-:W-:-:S08]  /*0600*/  DFMA R8, R16, R18, R8 ;  /* 0x000000121008722b */ /* 0x010fd00000000008 */
[----:B-----5:R-:W-:-:S11]  /*0610*/  DFMA R12, R20, R22, R8 ;  /* 0x00000016140c722b */ /* 0x020fd60000000008 */
.L_x_8:
[----:B------:R-:W-:Y:S05]  /*0620*/  @!P1 BRA `(.L_x_5) ;  /* 0x0000000000689947 */ /* 0x000fea0003800000 */
[----:B------:R-:W0:Y:S01]  /*0630*/  LDC.64 R18, c[0x0][0x380] ;  /* 0x0000e000ff127b82 */ /* 0x000e220000000a00 */
[----:B------:R-:W-:Y:S02]  /*0640*/  ISETP.NE.AND P0, PT, R4, 0x1, PT ;  /* 0x000000010400780c */ /* 0x000fe40003f05270 */
[----:B------:R-:W-:-:S04]  /*0650*/  LOP3.LUT R5, R5, 0x1, RZ, 0xc0, !PT ;  /* 0x0000000105057812 */ /* 0x000fc800078ec0ff */
[----:B------:R-:W-:Y:S01]  /*0660*/  ISETP.NE.U32.AND P1, PT, R5, 0x1, PT ;  /* 0x000000010500780c */ /* 0x000fe20003f25070 */
[----:B------:R-:W1:Y:S06]  /*0670*/  LDC.64 R14, c[0x0][0x388] ;  /* 0x0000e200ff0e7b82 */ /* 0x000e6c0000000a00 */
[----:B------:R-:W-:Y:S01]  /*0680*/  @P0 IADD3 R17, PT, PT, R7, R24, RZ ;  /* 0x0000001807110210 */ /* 0x000fe20007ffe0ff */
[C---:B------:R-:W-:Y:S01]  /*0690*/  @P0 IMAD R21, R24.reuse, R0, R3 ;  /* 0x0000000018150224 */ /* 0x040fe200078e0203 */
[----:B------:R-:W2:Y:S08]  /*06a0*/  LDC.64 R10, c[0x0][0x380] ;  /* 0x0000e000ff0a7b82 */ /* 0x000eb00000000a00 */
[----:B------:R-:W3:Y:S01]  /*06b0*/  LDC.64 R8, c[0x0][0x388] ;  /* 0x0000e200ff087b82 */ /* 0x000ee20000000a00 */
[----:B0-----:R-:W-:Y:S01]  /*06c0*/  @P0 IMAD.WIDE R18, R17, 0x8, R18 ;  /* 0x0000000811120825 */ /* 0x001fe200078e0212 */
[----:B------:R-:W-:-:S03]  /*06d0*/  @P0 IADD3 R24, PT, PT, R24, 0x2, RZ ;  /* 0x0000000218180810 */ /* 0x000fc60007ffe0ff */
[----:B-1----:R-:W-:Y:S02]  /*06e0*/  @P0 IMAD.WIDE R20, R21, 0x8, R14 ;  /* 0x0000000815140825 */ /* 0x002fe400078e020e */
[----:B------:R-:W4:Y:S04]  /*06f0*/  @P0 LDG.E.64 R14, desc[UR4][R18.64] ;  /* 0x00000004120e0981 */ /* 0x000f28000c1e1b00 */
[----:B------:R-:W4:Y:S01]  /*0700*/  @P0 LDG.E.64 R4, desc[UR4][R20.64] ;  /* 0x0000000414040981 */ /* 0x000f22000c1e1b00 */
[----:B------:R-:W-:Y:S01]  /*0710*/  @P0 IMAD.WIDE R16, R0, 0x8, R20 ;  /* 0x0000000800100825 */ /* 0x000fe200078e0214 */
[----:B------:R-:W-:Y:S02]  /*0720*/  @!P1 IADD3 R23, PT, PT, R7, R24, RZ ;  /* 0x0000001807179210 */ /* 0x000fe40007ffe0ff */
[----:B------:R-:W5:Y:S01]  /*0730*/  @P0 LDG.E.64 R6, desc[UR4][R18.64+0x8] ;  /* 0x0000080412060981 */ /* 0x000f62000c1e1b00 */
[----:B------:R-:W-:-:S03]  /*0740*/  @!P1 IMAD R25, R24, R0, R3 ;  /* 0x0000000018199224 */ /* 0x000fc600078e0203 */
[----:B------:R-:W5:Y:S01]  /*0750*/  @P0 LDG.E.64 R16, desc[UR4][R16.64] ;  /* 0x0000000410100981 */ /* 0x000f62000c1e1b00 */
[----:B--2---:R-:W-:-:S04]  /*0760*/  @!P1 IMAD.WIDE R10, R23, 0x8, R10 ;  /* 0x00000008170a9825 */ /* 0x004fc800078e020a */
[----:B---3--:R-:W-:Y:S02]  /*0770*/  @!P1 IMAD.WIDE R8, R25, 0x8, R8 ;  /* 0x0000000819089825 */ /* 0x008fe400078e0208 */
[----:B------:R-:W2:Y:S04]  /*0780*/  @!P1 LDG.E.64 R10, desc[UR4][R10.64] ;  /* 0x000000040a0a9981 */ /* 0x000ea8000c1e1b00 */
[----:B------:R-:W2:Y:S01]  /*0790*/  @!P1 LDG.E.64 R8, desc[UR4][R8.64] ;  /* 0x0000000408089981 */ /* 0x000ea2000c1e1b00 */
[----:B----4-:R-:W-:-:S08]  /*07a0*/  @P0 DFMA R4, R14, R4, R12 ;  /* 0x000000040e04022b */ /* 0x010fd0000000000c */
[----:B-----5:R-:W-:-:S08]  /*07b0*/  @P0 DFMA R12, R6, R16, R4 ;  /* 0x00000010060c022b */ /* 0x020fd00000000004 */
[----:B--2---:R-:W-:-:S11]  /*07c0*/  @!P1 DFMA R12, R10, R8, R12 ;  /* 0x000000080a0c922b */ /* 0x004fd6000000000c */
.L_x_5:
[----:B------:R-:W0:Y:S01]  /*07d0*/  LDC.64 R4, c[0x0][0x390] ;  /* 0x0000e400ff047b82 */ /* 0x000e220000000a00 */
[----:B------:R-:W-:-:S04]  /*07e0*/  IMAD R3, R2, R0, R3 ;  /* 0x0000000002037224 */ /* 0x000fc800078e0203 */
[----:B0-----:R-:W-:-:S05]  /*07f0*/  IMAD.WIDE R2, R3, 0x8, R4 ;  /* 0x0000000803027825 */ /* 0x001fca00078e0204 */
[----:B------:R-:W-:Y:S01]  /*0800*/  STG.E.64 desc[UR4][R2.64], R12 ;  /* 0x0000000c02007986 */ /* 0x000fe2000c101b04 */
[----:B------:R-:W-:Y:S05]  /*0810*/  EXIT ;  /* 0x000000000000794d */ /* 0x000fea0003800000 */
.L_x_9:
        /* <DEDUP_REMOVED lines=14> */
.L_x_16:


//--------------------- .text._Z28matrix_multiplication_kernelIfEvPKT_S2_PS0_iii --------------------------
	.section	.text._Z28matrix_multiplication_kernelIfEvPKT_S2_PS0_iii,"ax",@progbits
	.align	128
        .global         _Z28matrix_multiplication_kernelIfEvPKT_S2_PS0_iii
        .type           _Z28matrix_multiplication_kernelIfEvPKT_S2_PS0_iii,@function
        .size           _Z28matrix_multiplication_kernelIfEvPKT_S2_PS0_iii,(.L_x_17 - _Z28matrix_multiplication_kernelIfEvPKT_S2_PS0_iii)
        .other          _Z28matrix_multiplication_kernelIfEvPKT_S2_PS0_iii,@"STO_CUDA_ENTRY STV_DEFAULT"
_Z28matrix_multiplication_kernelIfEvPKT_S2_PS0_iii:
.text._Z28matrix_multiplication_kernelIfEvPKT_S2_PS0_iii:
        /* <DEDUP_REMOVED lines=34> */
.L_x_12:
        /* <DEDUP_REMOVED lines=16> */
[----:B0-----:R-:W-:-:S05]  /*0320*/  IMAD.WIDE R12, R15, 0x4, R8 ;  /* 0x000000040f0c7825 */ /* 0x001fca00078e0208 */
[----:B------:R-:W5:Y:S04]  /*0330*/  LDG.E R11, desc[UR6][R12.64] ;  /* 0x000000060c0b7981 */ /* 0x000f68000c1e1900 */
[----:B------:R-:W5:Y:S04]  /*0340*/  LDG.E R7, desc[UR6][R8.64] ;  /* 0x0000000608077981 */ /* 0x000f68000c1e1900 */
[----:B------:R-:W5:Y:S04]  /*0350*/  LDG.E R9, desc[UR6][R2.64+-0x4] ;  /* 0xfffffc0602097981 */ /* 0x000f68000c1e1900 */
[----:B------:R-:W5:Y:S01]  /*0360*/  LDG.E R8, desc[UR6][R2.64+0x8] ;  /* 0x0000080602087981 */ /* 0x000f62000c1e1900 */
[----:B--2---:R-:W-:Y:S01]  /*0370*/  FFMA R24, R21, R24, R26 ;  /* 0x0000001815187223 */ /* 0x004fe2000000001a */
[----:B------:R-:W-:-:S02]  /*0380*/  IMAD.WIDE R26, R15, 0x4, R12 ;  /* 0x000000040f1a7825 */ /* 0x000fc400078e020c */
[----:B------:R-:W2:Y:S04]  /*0390*/  LDG.E R21, desc[UR6][R2.64] ;  /* 0x0000000602157981 */ /* 0x000ea8000c1e1900 */
[----:B------:R-:W2:Y:S01]  /*03a0*/  LDG.E R12, desc[UR6][R2.64+0x4] ;  /* 0x00000406020c7981 */ /* 0x000ea2000c1e1900 */
[----:B-1----:R-:W-:-:S03]  /*03b0*/  IMAD.WIDE R4, R15, 0x4, R26 ;  /* 0x000000040f047825 */ /* 0x002fc600078e021a */
[----:B------:R-:W2:Y:S04]  /*03c0*/  LDG.E R13, desc[UR6][R2.64+0xc] ;  /* 0x00000c06020d7981 */ /* 0x000ea8000c1e1900 */
[----:B------:R-:W2:Y:S04]  /*03d0*/  LDG.E R4, desc[UR6][R4.64] ;  /* 0x0000000604047981 */ /* 0x000ea8000c1e1900 */
[----:B------:R-:W2:Y:S01]  /*03e0*/  LDG.E R3, desc[UR6][R26.64] ;  /* 0x000000061a037981 */ /* 0x000ea2000c1e1900 */
[----:B---3--:R-:W-:Y:S01]  /*03f0*/  FFMA R10, R23, R10, R24 ;  /* 0x0000000a170a7223 */ /* 0x008fe20000000018 */
[----:B------:R-:W-:-:S03]  /*0400*/  IADD3 R20, PT, PT, R20, 0x8, RZ ;  /* 0x0000000814147810 */ /* 0x000fc60007ffe0ff */
[----:B----4-:R-:W-:Y:S01]  /*0410*/  FFMA R10, R29, R28, R10 ;  /* 0x0000001c1d0a7223 */ /* 0x010fe2000000000a */
[----:B------:R-:W-:Y:S02]  /*0420*/  ISETP.NE.AND P1, PT, R20, RZ, PT ;  /* 0x000000ff1400720c */ /* 0x000fe40003f25270 */
[----:B------:R-:W-:Y:S01]  /*0430*/  LEA R22, R15, R22, 0x3 ;  /* 0x000000160f167211 */ /* 0x000fe200078e18ff */
[----:B-----5:R-:W-:Y:S01]  /*0440*/  FFMA R6, R9, R6, R10 ;  /* 0x0000000609067223 */ /* 0x020fe2000000000a */
[----:B------:R-:W-:-:S03]  /*0450*/  IADD3 R16, PT, PT, R16, 0x8, RZ ;  /* 0x0000000810107810 */ /* 0x000fc60007ffe0ff */
[----:B--2---:R-:W-:-:S04]  /*0460*/  FFMA R7, R21, R7, R6 ;  /* 0x0000000715077223 */ /* 0x004fc80000000006 */
[----:B------:R-:W-:-:S04]  /*0470*/  FFMA R7, R12, R11, R7 ;  /* 0x0000000b0c077223 */ /* 0x000fc80000000007 */
[----:B------:R-:W-:-:S04]  /*0480*/  FFMA R8, R8, R3, R7 ;  /* 0x0000000308087223 */ /* 0x000fc80000000007 */
[----:B------:R-:W-:Y:S01]  /*0490*/  FFMA R26, R13, R4, R8 ;  /* 0x000000040d1a7223 */ /* 0x000fe20000000008 */
[----:B------:R-:W-:Y:S06]  /*04a0*/  @P1 BRA `(.L_x_12) ;  /* 0xfffffffc005c1947 */ /* 0x000fec000383ffff */
.L_x_11:
        /* <DEDUP_REMOVED lines=23> */
[----:B--2---:R-:W-:-:S04]  /*0620*/  FFMA R13, R13, R8, R26 ;  /* 0x000000080d0d7223 */ /* 0x004fc8000000001a */
[----:B---3--:R-:W-:-:S04]  /*0630*/  FFMA R13, R16, R10, R13 ;  /* 0x0000000a100d7223 */ /* 0x008fc8000000000d */
[----:B----4-:R-:W-:-:S04]  /*0640*/  FFMA R13, R20, R21, R13 ;  /* 0x00000015140d7223 */ /* 0x010fc8000000000d */
[----:B-----5:R-:W-:-:S07]  /*0650*/  FFMA R26, R22, R6, R13 ;  /* 0x00000006161a7223 */ /* 0x020fce000000000d */
.L_x_13:
        /* <DEDUP_REMOVED lines=24> */
[----:B----4-:R-:W-:-:S04]  /*07e0*/  @P0 FFMA R12, R17, R12, R26 ;  /* 0x0000000c110c0223 */ /* 0x010fc8000000001a */
[----:B--2---:R-:W-:-:S04]  /*07f0*/  @P0 FFMA R26, R21, R10, R12 ;  /* 0x0000000a151a0223 */ /* 0x004fc8000000000c */
[----:B---3--:R-:W-:-:S07]  /*0800*/  @!P1 FFMA R26, R5, R2, R26 ;  /* 0x00000002051a9223 */ /* 0x008fce000000001a */
.L_x_10:
[----:B------:R-:W0:Y:S01]  /*0810*/  LDC.64 R2, c[0x0][0x390] ;  /* 0x0000e400ff027b82 */ /* 0x000e220000000a00 */
[----:B------:R-:W-:-:S04]  /*0820*/  IMAD R15, R14, R15, R0 ;  /* 0x0000000f0e0f7224 */ /* 0x000fc800078e0200 */
[----:B0-----:R-:W-:-:S05]  /*0830*/  IMAD.WIDE R2, R15, 0x4, R2 ;  /* 0x000000040f027825 */ /* 0x001fca00078e0202 */
[----:B------:R-:W-:Y:S01]  /*0840*/  STG.E desc[UR6][R2.64], R26 ;  /* 0x0000001a02007986 */ /* 0x000fe2000c101906 */
[----:B------:R-:W-:Y:S05]  /*0850*/  EXIT ;  /* 0x000000000000794d */ /* 0x000fea0003800000 */
.L_x_14:
        /* <DEDUP_REMOVED lines=10> */
.L_x_17:


//--------------------- .nv.shared.reserved.0     --------------------------
	.section	.nv.shared.reserved.0,"aw",@nobits
	.weak		__nv_reservedSMEM_offset_0_alias
	.size		__nv_reservedSMEM_offset_0_alias, 0, 64
	.other		__nv_reservedSMEM_offset_0_alias,@"STO_CUDA_RESERVED_SHARED STV_DEFAULT"
__nv_reservedSMEM_offset_0_alias:
	.zero		0
	.zero		64


//--------------------- .nv.constant0._Z28matrix_multiplication_kernelIiEvPKT_S2_PS0_iii --------------------------
	.section	.nv.constant0._Z28matrix_multiplication_kernelIiEvPKT_S2_PS0_iii,"a",@progbits
	.sectionflags	@""
	.align	4
.nv.constant0._Z28matrix_multiplication_kernelIiEvPKT_S2_PS0_iii:
	.zero		932


//--------------------- .nv.constant0._Z28matrix_multiplication_kernelIdEvPKT_S2_PS0_iii --------------------------
	.section	.nv.constant0._Z28matrix_multiplication_kernelIdEvPKT_S2_PS0_iii,"a",@progbits
	.sectionflags	@""
	.align	4
.nv.constant0._Z28matrix_multiplication_kernelIdEvPKT_S2_PS0_iii:
	.zero		932


//--------------------- .nv.constant0._Z28matrix_multiplication_kernelIfEvPKT_S2_PS0_iii --------------------------
	.section	.nv.constant0._Z28matrix_multiplication_kernelIfEvPKT_S2_PS0_iii,"a",@progbits
	.sectionflags	@""
	.align	4
.nv.constant0._Z28matrix_multiplication_kernelIfEvPKT_S2_PS0_iii:
	.zero		932


//--------------------- SYMBOLS --------------------------

	.type		.nv.reservedSmem.offset0,@object
	.size		.nv.reservedSmem.offset0,0x4
